//
// Generated by NVIDIA NVVM Compiler
//
// Compiler Build ID: CL-36424714
// Cuda compilation tools, release 13.0, V13.0.88
// Based on NVVM 20.0.0
//

.version 9.0
.target sm_100
.address_size 64

	// .globl	_Z15matrixAddKernalPiS_S_ii

.visible .entry _Z15matrixAddKernalPiS_S_ii(
	.param .u64 .ptr .align 1 _Z15matrixAddKernalPiS_S_ii_param_0,
	.param .u64 .ptr .align 1 _Z15matrixAddKernalPiS_S_ii_param_1,
	.param .u64 .ptr .align 1 _Z15matrixAddKernalPiS_S_ii_param_2,
	.param .u32 _Z15matrixAddKernalPiS_S_ii_param_3,
	.param .u32 _Z15matrixAddKernalPiS_S_ii_param_4
)
{
	.reg .pred 	%p<2>;
	.reg .b32 	%r<11>;
	.reg .b64 	%rd<11>;

	ld.param.u64 	%rd1, [_Z15matrixAddKernalPiS_S_ii_param_0];
	ld.param.u64 	%rd2, [_Z15matrixAddKernalPiS_S_ii_param_1];
	ld.param.u64 	%rd3, [_Z15matrixAddKernalPiS_S_ii_param_2];
	ld.param.u32 	%r2, [_Z15matrixAddKernalPiS_S_ii_param_3];
	ld.param.u32 	%r3, [_Z15matrixAddKernalPiS_S_ii_param_4];
	mov.u32 	%r4, %ntid.x;
	mov.u32 	%r5, %ctaid.x;
	mov.u32 	%r6, %tid.x;
	mad.lo.s32 	%r1, %r4, %r5, %r6;
	mul.lo.s32 	%r7, %r3, %r2;
	setp.ge.s32 	%p1, %r1, %r7;
	@%p1 bra 	$L__BB0_2;
	cvta.to.global.u64 	%rd4, %rd1;
	cvta.to.global.u64 	%rd5, %rd2;
	cvta.to.global.u64 	%rd6, %rd3;
	mul.wide.s32 	%rd7, %r1, 4;
	add.s64 	%rd8, %rd4, %rd7;
	ld.global.u32 	%r8, [%rd8];
	add.s64 	%rd9, %rd5, %rd7;
	ld.global.u32 	%r9, [%rd9];
	add.s32 	%r10, %r9, %r8;
	add.s64 	%rd10, %rd6, %rd7;
	st.global.u32 	[%rd10], %r10;
$L__BB0_2:
	ret;

}
	// .globl	_Z18matrixAddKernal_v1PiS_S_ii
.visible .entry _Z18matrixAddKernal_v1PiS_S_ii(
	.param .u64 .ptr .align 1 _Z18matrixAddKernal_v1PiS_S_ii_param_0,
	.param .u64 .ptr .align 1 _Z18matrixAddKernal_v1PiS_S_ii_param_1,
	.param .u64 .ptr .align 1 _Z18matrixAddKernal_v1PiS_S_ii_param_2,
	.param .u32 _Z18matrixAddKernal_v1PiS_S_ii_param_3,
	.param .u32 _Z18matrixAddKernal_v1PiS_S_ii_param_4
)
{
	.reg .pred 	%p<12>;
	.reg .b32 	%r<125>;
	.reg .b64 	%rd<26>;

	ld.param.u64 	%rd7, [_Z18matrixAddKernal_v1PiS_S_ii_param_0];
	ld.param.u64 	%rd8, [_Z18matrixAddKernal_v1PiS_S_ii_param_1];
	ld.param.u64 	%rd9, [_Z18matrixAddKernal_v1PiS_S_ii_param_2];
	ld.param.u32 	%r24, [_Z18matrixAddKernal_v1PiS_S_ii_param_3];
	ld.param.u32 	%r23, [_Z18matrixAddKernal_v1PiS_S_ii_param_4];
	cvta.to.global.u64 	%rd1, %rd9;
	cvta.to.global.u64 	%rd2, %rd8;
	cvta.to.global.u64 	%rd3, %rd7;
	mov.u32 	%r25, %ntid.x;
	mov.u32 	%r26, %ctaid.x;
	mov.u32 	%r27, %tid.x;
	mad.lo.s32 	%r1, %r25, %r26, %r27;
	setp.ge.s32 	%p1, %r1, %r24;
	setp.lt.s32 	%p2, %r23, 1;
	or.pred  	%p3, %p1, %p2;
	@%p3 bra 	$L__BB1_13;
	mul.lo.s32 	%r2, %r23, %r1;
	and.b32  	%r3, %r23, 15;
	setp.lt.u32 	%p4, %r23, 16;
	mov.b32 	%r121, 0;
	@%p4 bra 	$L__BB1_4;
	and.b32  	%r121, %r23, 2147483632;
	neg.s32 	%r119, %r121;
	add.s64 	%rd4, %rd3, 32;
	add.s64 	%rd5, %rd2, 32;
	add.s64 	%rd6, %rd1, 32;
	mov.u32 	%r118, %r2;
$L__BB1_3:
	.pragma "nounroll";
	mul.wide.s32 	%rd10, %r118, 4;
	add.s64 	%rd11, %rd4, %rd10;
	add.s64 	%rd12, %rd5, %rd10;
	add.s64 	%rd13, %rd6, %rd10;
	ld.global.u32 	%r29, [%rd11+-32];
	ld.global.u32 	%r30, [%rd12+-32];
	add.s32 	%r31, %r30, %r29;
	st.global.u32 	[%rd13+-32], %r31;
	ld.global.u32 	%r32, [%rd11+-28];
	ld.global.u32 	%r33, [%rd12+-28];
	add.s32 	%r34, %r33, %r32;
	st.global.u32 	[%rd13+-28], %r34;
	ld.global.u32 	%r35, [%rd11+-24];
	ld.global.u32 	%r36, [%rd12+-24];
	add.s32 	%r37, %r36, %r35;
	st.global.u32 	[%rd13+-24], %r37;
	ld.global.u32 	%r38, [%rd11+-20];
	ld.global.u32 	%r39, [%rd12+-20];
	add.s32 	%r40, %r39, %r38;
	st.global.u32 	[%rd13+-20], %r40;
	ld.global.u32 	%r41, [%rd11+-16];
	ld.global.u32 	%r42, [%rd12+-16];
	add.s32 	%r43, %r42, %r41;
	st.global.u32 	[%rd13+-16], %r43;
	ld.global.u32 	%r44, [%rd11+-12];
	ld.global.u32 	%r45, [%rd12+-12];
	add.s32 	%r46, %r45, %r44;
	st.global.u32 	[%rd13+-12], %r46;
	ld.global.u32 	%r47, [%rd11+-8];
	ld.global.u32 	%r48, [%rd12+-8];
	add.s32 	%r49, %r48, %r47;
	st.global.u32 	[%rd13+-8], %r49;
	ld.global.u32 	%r50, [%rd11+-4];
	ld.global.u32 	%r51, [%rd12+-4];
	add.s32 	%r52, %r51, %r50;
	st.global.u32 	[%rd13+-4], %r52;
	ld.global.u32 	%r53, [%rd11];
	ld.global.u32 	%r54, [%rd12];
	add.s32 	%r55, %r54, %r53;
	st.global.u32 	[%rd13], %r55;
	ld.global.u32 	%r56, [%rd11+4];
	ld.global.u32 	%r57, [%rd12+4];
	add.s32 	%r58, %r57, %r56;
	st.global.u32 	[%rd13+4], %r58;
	ld.global.u32 	%r59, [%rd11+8];
	ld.global.u32 	%r60, [%rd12+8];
	add.s32 	%r61, %r60, %r59;
	st.global.u32 	[%rd13+8], %r61;
	ld.global.u32 	%r62, [%rd11+12];
	ld.global.u32 	%r63, [%rd12+12];
	add.s32 	%r64, %r63, %r62;
	st.global.u32 	[%rd13+12], %r64;
	ld.global.u32 	%r65, [%rd11+16];
	ld.global.u32 	%r66, [%rd12+16];
	add.s32 	%r67, %r66, %r65;
	st.global.u32 	[%rd13+16], %r67;
	ld.global.u32 	%r68, [%rd11+20];
	ld.global.u32 	%r69, [%rd12+20];
	add.s32 	%r70, %r69, %r68;
	st.global.u32 	[%rd13+20], %r70;
	ld.global.u32 	%r71, [%rd11+24];
	ld.global.u32 	%r72, [%rd12+24];
	add.s32 	%r73, %r72, %r71;
	st.global.u32 	[%rd13+24], %r73;
	ld.global.u32 	%r74, [%rd11+28];
	ld.global.u32 	%r75, [%rd12+28];
	add.s32 	%r76, %r75, %r74;
	st.global.u32 	[%rd13+28], %r76;
	add.s32 	%r119, %r119, 16;
	add.s32 	%r118, %r118, 16;
	setp.ne.s32 	%p5, %r119, 0;
	@%p5 bra 	$L__BB1_3;
$L__BB1_4:
	setp.eq.s32 	%p6, %r3, 0;
	@%p6 bra 	$L__BB1_13;
	and.b32  	%r11, %r23, 7;
	setp.lt.u32 	%p7, %r3, 8;
	@%p7 bra 	$L__BB1_7;
	add.s32 	%r77, %r121, %r2;
	mul.wide.s32 	%rd14, %r77, 4;
	add.s64 	%rd15, %rd3, %rd14;
	ld.global.u32 	%r78, [%rd15];
	add.s64 	%rd16, %rd2, %rd14;
	ld.global.u32 	%r79, [%rd16];
	add.s32 	%r80, %r79, %r78;
	add.s64 	%rd17, %rd1, %rd14;
	st.global.u32 	[%rd17], %r80;
	ld.global.u32 	%r81, [%rd15+4];
	ld.global.u32 	%r82, [%rd16+4];
	add.s32 	%r83, %r82, %r81;
	st.global.u32 	[%rd17+4], %r83;
	ld.global.u32 	%r84, [%rd15+8];
	ld.global.u32 	%r85, [%rd16+8];
	add.s32 	%r86, %r85, %r84;
	st.global.u32 	[%rd17+8], %r86;
	ld.global.u32 	%r87, [%rd15+12];
	ld.global.u32 	%r88, [%rd16+12];
	add.s32 	%r89, %r88, %r87;
	st.global.u32 	[%rd17+12], %r89;
	ld.global.u32 	%r90, [%rd15+16];
	ld.global.u32 	%r91, [%rd16+16];
	add.s32 	%r92, %r91, %r90;
	st.global.u32 	[%rd17+16], %r92;
	ld.global.u32 	%r93, [%rd15+20];
	ld.global.u32 	%r94, [%rd16+20];
	add.s32 	%r95, %r94, %r93;
	st.global.u32 	[%rd17+20], %r95;
	ld.global.u32 	%r96, [%rd15+24];
	ld.global.u32 	%r97, [%rd16+24];
	add.s32 	%r98, %r97, %r96;
	st.global.u32 	[%rd17+24], %r98;
	ld.global.u32 	%r99, [%rd15+28];
	ld.global.u32 	%r100, [%rd16+28];
	add.s32 	%r101, %r100, %r99;
	st.global.u32 	[%rd17+28], %r101;
	add.s32 	%r121, %r121, 8;
$L__BB1_7:
	setp.eq.s32 	%p8, %r11, 0;
	@%p8 bra 	$L__BB1_13;
	and.b32  	%r14, %r23, 3;
	setp.lt.u32 	%p9, %r11, 4;
	@%p9 bra 	$L__BB1_10;
	add.s32 	%r102, %r121, %r2;
	mul.wide.s32 	%rd18, %r102, 4;
	add.s64 	%rd19, %rd3, %rd18;
	ld.global.u32 	%r103, [%rd19];
	add.s64 	%rd20, %rd2, %rd18;
	ld.global.u32 	%r104, [%rd20];
	add.s32 	%r105, %r104, %r103;
	add.s64 	%rd21, %rd1, %rd18;
	st.global.u32 	[%rd21], %r105;
	ld.global.u32 	%r106, [%rd19+4];
	ld.global.u32 	%r107, [%rd20+4];
	add.s32 	%r108, %r107, %r106;
	st.global.u32 	[%rd21+4], %r108;
	ld.global.u32 	%r109, [%rd19+8];
	ld.global.u32 	%r110, [%rd20+8];
	add.s32 	%r111, %r110, %r109;
	st.global.u32 	[%rd21+8], %r111;
	ld.global.u32 	%r112, [%rd19+12];
	ld.global.u32 	%r113, [%rd20+12];
	add.s32 	%r114, %r113, %r112;
	st.global.u32 	[%rd21+12], %r114;
	add.s32 	%r121, %r121, 4;
$L__BB1_10:
	setp.eq.s32 	%p10, %r14, 0;
	@%p10 bra 	$L__BB1_13;
	add.s32 	%r124, %r121, %r2;
	neg.s32 	%r123, %r14;
$L__BB1_12:
	.pragma "nounroll";
	mul.wide.s32 	%rd22, %r124, 4;
	add.s64 	%rd23, %rd1, %rd22;
	add.s64 	%rd24, %rd2, %rd22;
	add.s64 	%rd25, %rd3, %rd22;
	ld.global.u32 	%r115, [%rd25];
	ld.global.u32 	%r116, [%rd24];
	add.s32 	%r117, %r116, %r115;
	st.global.u32 	[%rd23], %r117;
	add.s32 	%r124, %r124, 1;
	add.s32 	%r123, %r123, 1;
	setp.ne.s32 	%p11, %r123, 0;
	@%p11 bra 	$L__BB1_12;
$L__BB1_13:
	ret;

}
	// .globl	_Z18matrixAddKernal_v2PiS_S_ii
.visible .entry _Z18matrixAddKernal_v2PiS_S_ii(
	.param .u64 .ptr .align 1 _Z18matrixAddKernal_v2PiS_S_ii_param_0,
	.param .u64 .ptr .align 1 _Z18matrixAddKernal_v2PiS_S_ii_param_1,
	.param .u64 .ptr .align 1 _Z18matrixAddKernal_v2PiS_S_ii_param_2,
	.param .u32 _Z18matrixAddKernal_v2PiS_S_ii_param_3,
	.param .u32 _Z18matrixAddKernal_v2PiS_S_ii_param_4
)
{
	.reg .pred 	%p<12>;
	.reg .b32 	%r<125>;
	.reg .b64 	%rd<101>;

	ld.param.u64 	%rd4, [_Z18matrixAddKernal_v2PiS_S_ii_param_0];
	ld.param.u64 	%rd5, [_Z18matrixAddKernal_v2PiS_S_ii_param_1];
	ld.param.u64 	%rd6, [_Z18matrixAddKernal_v2PiS_S_ii_param_2];
	ld.param.u32 	%r23, [_Z18matrixAddKernal_v2PiS_S_ii_param_3];
	ld.param.u32 	%r24, [_Z18matrixAddKernal_v2PiS_S_ii_param_4];
	cvta.to.global.u64 	%rd1, %rd6;
	cvta.to.global.u64 	%rd2, %rd5;
	cvta.to.global.u64 	%rd3, %rd4;
	mov.u32 	%r25, %ntid.x;
	mov.u32 	%r26, %ctaid.x;
	mov.u32 	%r27, %tid.x;
	mad.lo.s32 	%r1, %r25, %r26, %r27;
	setp.ge.s32 	%p1, %r1, %r24;
	setp.lt.s32 	%p2, %r23, 1;
	or.pred  	%p3, %p1, %p2;
	@%p3 bra 	$L__BB2_13;
	and.b32  	%r2, %r23, 15;
	setp.lt.u32 	%p4, %r23, 16;
	mov.b32 	%r121, 0;
	@%p4 bra 	$L__BB2_4;
	and.b32  	%r121, %r23, 2147483632;
	neg.s32 	%r119, %r121;
	shl.b32 	%r5, %r24, 4;
	mul.wide.s32 	%rd11, %r24, 4;
	mov.u32 	%r118, %r1;
$L__BB2_3:
	.pragma "nounroll";
	mul.wide.s32 	%rd7, %r118, 4;
	add.s64 	%rd8, %rd3, %rd7;
	ld.global.u32 	%r29, [%rd8];
	add.s64 	%rd9, %rd2, %rd7;
	ld.global.u32 	%r30, [%rd9];
	add.s32 	%r31, %r30, %r29;
	add.s64 	%rd10, %rd1, %rd7;
	st.global.u32 	[%rd10], %r31;
	add.s64 	%rd12, %rd8, %rd11;
	ld.global.u32 	%r32, [%rd12];
	add.s64 	%rd13, %rd9, %rd11;
	ld.global.u32 	%r33, [%rd13];
	add.s32 	%r34, %r33, %r32;
	add.s64 	%rd14, %rd10, %rd11;
	st.global.u32 	[%rd14], %r34;
	add.s64 	%rd15, %rd12, %rd11;
	ld.global.u32 	%r35, [%rd15];
	add.s64 	%rd16, %rd13, %rd11;
	ld.global.u32 	%r36, [%rd16];
	add.s32 	%r37, %r36, %r35;
	add.s64 	%rd17, %rd14, %rd11;
	st.global.u32 	[%rd17], %r37;
	add.s64 	%rd18, %rd15, %rd11;
	ld.global.u32 	%r38, [%rd18];
	add.s64 	%rd19, %rd16, %rd11;
	ld.global.u32 	%r39, [%rd19];
	add.s32 	%r40, %r39, %r38;
	add.s64 	%rd20, %rd17, %rd11;
	st.global.u32 	[%rd20], %r40;
	add.s64 	%rd21, %rd18, %rd11;
	ld.global.u32 	%r41, [%rd21];
	add.s64 	%rd22, %rd19, %rd11;
	ld.global.u32 	%r42, [%rd22];
	add.s32 	%r43, %r42, %r41;
	add.s64 	%rd23, %rd20, %rd11;
	st.global.u32 	[%rd23], %r43;
	add.s64 	%rd24, %rd21, %rd11;
	ld.global.u32 	%r44, [%rd24];
	add.s64 	%rd25, %rd22, %rd11;
	ld.global.u32 	%r45, [%rd25];
	add.s32 	%r46, %r45, %r44;
	add.s64 	%rd26, %rd23, %rd11;
	st.global.u32 	[%rd26], %r46;
	add.s64 	%rd27, %rd24, %rd11;
	ld.global.u32 	%r47, [%rd27];
	add.s64 	%rd28, %rd25, %rd11;
	ld.global.u32 	%r48, [%rd28];
	add.s32 	%r49, %r48, %r47;
	add.s64 	%rd29, %rd26, %rd11;
	st.global.u32 	[%rd29], %r49;
	add.s64 	%rd30, %rd27, %rd11;
	ld.global.u32 	%r50, [%rd30];
	add.s64 	%rd31, %rd28, %rd11;
	ld.global.u32 	%r51, [%rd31];
	add.s32 	%r52, %r51, %r50;
	add.s64 	%rd32, %rd29, %rd11;
	st.global.u32 	[%rd32], %r52;
	add.s64 	%rd33, %rd30, %rd11;
	ld.global.u32 	%r53, [%rd33];
	add.s64 	%rd34, %rd31, %rd11;
	ld.global.u32 	%r54, [%rd34];
	add.s32 	%r55, %r54, %r53;
	add.s64 	%rd35, %rd32, %rd11;
	st.global.u32 	[%rd35], %r55;
	add.s64 	%rd36, %rd33, %rd11;
	ld.global.u32 	%r56, [%rd36];
	add.s64 	%rd37, %rd34, %rd11;
	ld.global.u32 	%r57, [%rd37];
	add.s32 	%r58, %r57, %r56;
	add.s64 	%rd38, %rd35, %rd11;
	st.global.u32 	[%rd38], %r58;
	add.s64 	%rd39, %rd36, %rd11;
	ld.global.u32 	%r59, [%rd39];
	add.s64 	%rd40, %rd37, %rd11;
	ld.global.u32 	%r60, [%rd40];
	add.s32 	%r61, %r60, %r59;
	add.s64 	%rd41, %rd38, %rd11;
	st.global.u32 	[%rd41], %r61;
	add.s64 	%rd42, %rd39, %rd11;
	ld.global.u32 	%r62, [%rd42];
	add.s64 	%rd43, %rd40, %rd11;
	ld.global.u32 	%r63, [%rd43];
	add.s32 	%r64, %r63, %r62;
	add.s64 	%rd44, %rd41, %rd11;
	st.global.u32 	[%rd44], %r64;
	add.s64 	%rd45, %rd42, %rd11;
	ld.global.u32 	%r65, [%rd45];
	add.s64 	%rd46, %rd43, %rd11;
	ld.global.u32 	%r66, [%rd46];
	add.s32 	%r67, %r66, %r65;
	add.s64 	%rd47, %rd44, %rd11;
	st.global.u32 	[%rd47], %r67;
	add.s64 	%rd48, %rd45, %rd11;
	ld.global.u32 	%r68, [%rd48];
	add.s64 	%rd49, %rd46, %rd11;
	ld.global.u32 	%r69, [%rd49];
	add.s32 	%r70, %r69, %r68;
	add.s64 	%rd50, %rd47, %rd11;
	st.global.u32 	[%rd50], %r70;
	add.s64 	%rd51, %rd48, %rd11;
	ld.global.u32 	%r71, [%rd51];
	add.s64 	%rd52, %rd49, %rd11;
	ld.global.u32 	%r72, [%rd52];
	add.s32 	%r73, %r72, %r71;
	add.s64 	%rd53, %rd50, %rd11;
	st.global.u32 	[%rd53], %r73;
	add.s64 	%rd54, %rd51, %rd11;
	ld.global.u32 	%r74, [%rd54];
	add.s64 	%rd55, %rd52, %rd11;
	ld.global.u32 	%r75, [%rd55];
	add.s32 	%r76, %r75, %r74;
	add.s64 	%rd56, %rd53, %rd11;
	st.global.u32 	[%rd56], %r76;
	add.s32 	%r119, %r119, 16;
	add.s32 	%r118, %r118, %r5;
	setp.ne.s32 	%p5, %r119, 0;
	@%p5 bra 	$L__BB2_3;
$L__BB2_4:
	setp.eq.s32 	%p6, %r2, 0;
	@%p6 bra 	$L__BB2_13;
	and.b32  	%r11, %r23, 7;
	setp.lt.u32 	%p7, %r2, 8;
	@%p7 bra 	$L__BB2_7;
	mad.lo.s32 	%r77, %r121, %r24, %r1;
	mul.wide.s32 	%rd57, %r77, 4;
	add.s64 	%rd58, %rd3, %rd57;
	ld.global.u32 	%r78, [%rd58];
	add.s64 	%rd59, %rd2, %rd57;
	ld.global.u32 	%r79, [%rd59];
	add.s32 	%r80, %r79, %r78;
	add.s64 	%rd60, %rd1, %rd57;
	st.global.u32 	[%rd60], %r80;
	mul.wide.s32 	%rd61, %r24, 4;
	add.s64 	%rd62, %rd58, %rd61;
	ld.global.u32 	%r81, [%rd62];
	add.s64 	%rd63, %rd59, %rd61;
	ld.global.u32 	%r82, [%rd63];
	add.s32 	%r83, %r82, %r81;
	add.s64 	%rd64, %rd60, %rd61;
	st.global.u32 	[%rd64], %r83;
	add.s64 	%rd65, %rd62, %rd61;
	ld.global.u32 	%r84, [%rd65];
	add.s64 	%rd66, %rd63, %rd61;
	ld.global.u32 	%r85, [%rd66];
	add.s32 	%r86, %r85, %r84;
	add.s64 	%rd67, %rd64, %rd61;
	st.global.u32 	[%rd67], %r86;
	add.s64 	%rd68, %rd65, %rd61;
	ld.global.u32 	%r87, [%rd68];
	add.s64 	%rd69, %rd66, %rd61;
	ld.global.u32 	%r88, [%rd69];
	add.s32 	%r89, %r88, %r87;
	add.s64 	%rd70, %rd67, %rd61;
	st.global.u32 	[%rd70], %r89;
	add.s64 	%rd71, %rd68, %rd61;
	ld.global.u32 	%r90, [%rd71];
	add.s64 	%rd72, %rd69, %rd61;
	ld.global.u32 	%r91, [%rd72];
	add.s32 	%r92, %r91, %r90;
	add.s64 	%rd73, %rd70, %rd61;
	st.global.u32 	[%rd73], %r92;
	add.s64 	%rd74, %rd71, %rd61;
	ld.global.u32 	%r93, [%rd74];
	add.s64 	%rd75, %rd72, %rd61;
	ld.global.u32 	%r94, [%rd75];
	add.s32 	%r95, %r94, %r93;
	add.s64 	%rd76, %rd73, %rd61;
	st.global.u32 	[%rd76], %r95;
	add.s64 	%rd77, %rd74, %rd61;
	ld.global.u32 	%r96, [%rd77];
	add.s64 	%rd78, %rd75, %rd61;
	ld.global.u32 	%r97, [%rd78];
	add.s32 	%r98, %r97, %r96;
	add.s64 	%rd79, %rd76, %rd61;
	st.global.u32 	[%rd79], %r98;
	add.s64 	%rd80, %rd77, %rd61;
	ld.global.u32 	%r99, [%rd80];
	add.s64 	%rd81, %rd78, %rd61;
	ld.global.u32 	%r100, [%rd81];
	add.s32 	%r101, %r100, %r99;
	add.s64 	%rd82, %rd79, %rd61;
	st.global.u32 	[%rd82], %r101;
	add.s32 	%r121, %r121, 8;
$L__BB2_7:
	setp.eq.s32 	%p8, %r11, 0;
	@%p8 bra 	$L__BB2_13;
	and.b32  	%r14, %r23, 3;
	setp.lt.u32 	%p9, %r11, 4;
	@%p9 bra 	$L__BB2_10;
	mad.lo.s32 	%r102, %r121, %r24, %r1;
	mul.wide.s32 	%rd83, %r102, 4;
	add.s64 	%rd84, %rd3, %rd83;
	ld.global.u32 	%r103, [%rd84];
	add.s64 	%rd85, %rd2, %rd83;
	ld.global.u32 	%r104, [%rd85];
	add.s32 	%r105, %r104, %r103;
	add.s64 	%rd86, %rd1, %rd83;
	st.global.u32 	[%rd86], %r105;
	mul.wide.s32 	%rd87, %r24, 4;
	add.s64 	%rd88, %rd84, %rd87;
	ld.global.u32 	%r106, [%rd88];
	add.s64 	%rd89, %rd85, %rd87;
	ld.global.u32 	%r107, [%rd89];
	add.s32 	%r108, %r107, %r106;
	add.s64 	%rd90, %rd86, %rd87;
	st.global.u32 	[%rd90], %r108;
	add.s64 	%rd91, %rd88, %rd87;
	ld.global.u32 	%r109, [%rd91];
	add.s64 	%rd92, %rd89, %rd87;
	ld.global.u32 	%r110, [%rd92];
	add.s32 	%r111, %r110, %r109;
	add.s64 	%rd93, %rd90, %rd87;
	st.global.u32 	[%rd93], %r111;
	add.s64 	%rd94, %rd91, %rd87;
	ld.global.u32 	%r112, [%rd94];
	add.s64 	%rd95, %rd92, %rd87;
	ld.global.u32 	%r113, [%rd95];
	add.s32 	%r114, %r113, %r112;
	add.s64 	%rd96, %rd93, %rd87;
	st.global.u32 	[%rd96], %r114;
	add.s32 	%r121, %r121, 4;
$L__BB2_10:
	setp.eq.s32 	%p10, %r14, 0;
	@%p10 bra 	$L__BB2_13;
	mad.lo.s32 	%r124, %r121, %r24, %r1;
	neg.s32 	%r123, %r14;
$L__BB2_12:
	.pragma "nounroll";
	mul.wide.s32 	%rd97, %r124, 4;
	add.s64 	%rd98, %rd3, %rd97;
	ld.global.u32 	%r115, [%rd98];
	add.s64 	%rd99, %rd2, %rd97;
	ld.global.u32 	%r116, [%rd99];
	add.s32 	%r117, %r116, %r115;
	add.s64 	%rd100, %rd1, %rd97;
	st.global.u32 	[%rd100], %r117;
	add.s32 	%r124, %r124, %r24;
	add.s32 	%r123, %r123, 1;
	setp.ne.s32 	%p11, %r123, 0;
	@%p11 bra 	$L__BB2_12;
$L__BB2_13:
	ret;

}


// ===== COMPILED SASS (sm_100) =====

	.target	sm_100

	.elftype	@"ET_EXEC"


//--------------------- .note.nv.tkinfo           --------------------------
	.section	.note.nv.tkinfo,"",@"SHT_NOTE"
	.sectionflags	@"SHF_NOTE_NV_TKINFO"
	.tkinfo
        /*0018*/ 	.word	0x00000002
        /*0030*/ 	.string	""
        /*0030*/ 	.string	"ptxas"
        /*0030*/ 	.string	"Cuda compilation tools, release 13.0, V13.0.88"
        /*0030*/ 	.string	"Build cuda_13.0.r13.0/compiler.36424714_0"
        /*0030*/ 	.string	"-arch sm_100 -m 64 "



//--------------------- .note.nv.cuinfo           --------------------------
	.section	.note.nv.cuinfo,"",@"SHT_NOTE"
	.sectionflags	@"SHF_NOTE_NV_CUINFO"
        /*0018*/ 	.short	0x0002
        /*001a*/ 	.short	0x0064
        /*001c*/ 	.short	0x0082
	.zero		2


//--------------------- .nv.info                  --------------------------
	.section	.nv.info,"",@"SHT_CUDA_INFO"
	.align	4


	//----- nvinfo : EIATTR_REGCOUNT
	.align		4
        /*0000*/ 	.byte	0x04, 0x2f
        /*0002*/ 	.short	(.L_1 - .L_0)
	.align		4
.L_0:
        /*0004*/ 	.word	index@(_Z15matrixAddKernalPiS_S_ii)
        /*0008*/ 	.word	0x0000000c


	//----- nvinfo : EIATTR_FRAME_SIZE
	.align		4
.L_1:
        /*000c*/ 	.byte	0x04, 0x11
        /*000e*/ 	.short	(.L_3 - .L_2)
	.align		4
.L_2:
        /*0010*/ 	.word	index@(_Z15matrixAddKernalPiS_S_ii)
        /*0014*/ 	.word	0x00000000


	//----- nvinfo : EIATTR_REGCOUNT
	.align		4
.L_3:
        /*0018*/ 	.byte	0x04, 0x2f
        /*001a*/ 	.short	(.L_5 - .L_4)
	.align		4
.L_4:
        /*001c*/ 	.word	index@(_Z18matrixAddKernal_v1PiS_S_ii)
        /*0020*/ 	.word	0x00000016


	//----- nvinfo : EIATTR_FRAME_SIZE
	.align		4
.L_5:
        /*0024*/ 	.byte	0x04, 0x11
        /*0026*/ 	.short	(.L_7 - .L_6)
	.align		4
.L_6:
        /*0028*/ 	.word	index@(_Z18matrixAddKernal_v1PiS_S_ii)
        /*002c*/ 	.word	0x00000000


	//----- nvinfo : EIATTR_REGCOUNT
	.align		4
.L_7:
        /*0030*/ 	.byte	0x04, 0x2f
        /*0032*/ 	.short	(.L_9 - .L_8)
	.align		4
.L_8:
        /*0034*/ 	.word	index@(_Z18matrixAddKernal_v2PiS_S_ii)
        /*0038*/ 	.word	0x0000001e


	//----- nvinfo : EIATTR_FRAME_SIZE
	.align		4
.L_9:
        /*003c*/ 	.byte	0x04, 0x11
        /*003e*/ 	.short	(.L_11 - .L_10)
	.align		4
.L_10:
        /*0040*/ 	.word	index@(_Z18matrixAddKernal_v2PiS_S_ii)
        /*0044*/ 	.word	0x00000000


	//----- nvinfo : EIATTR_MIN_STACK_SIZE
	.align		4
.L_11:
        /*0048*/ 	.byte	0x04, 0x12
        /*004a*/ 	.short	(.L_13 - .L_12)
	.align		4
.L_12:
        /*004c*/ 	.word	index@(_Z18matrixAddKernal_v2PiS_S_ii)
        /*0050*/ 	.word	0x00000000


	//----- nvinfo : EIATTR_MIN_STACK_SIZE
	.align		4
.L_13:
        /*0054*/ 	.byte	0x04, 0x12
        /*0056*/ 	.short	(.L_15 - .L_14)
	.align		4
.L_14:
        /*0058*/ 	.word	index@(_Z18matrixAddKernal_v1PiS_S_ii)
        /*005c*/ 	.word	0x00000000


	//----- nvinfo : EIATTR_MIN_STACK_SIZE
	.align		4
.L_15:
        /*0060*/ 	.byte	0x04, 0x12
        /*0062*/ 	.short	(.L_17 - .L_16)
	.align		4
.L_16:
        /*0064*/ 	.word	index@(_Z15matrixAddKernalPiS_S_ii)
        /*0068*/ 	.word	0x00000000
.L_17:


//--------------------- .nv.compat                --------------------------
	.section	.nv.compat,"",@"SHT_CUDA_COMPAT_INFO"
	.align	4
        /*0000*/ 	.byte	0x02, 0x09, 0x00, 0x00, 0x02, 0x02, 0x01, 0x00, 0x02, 0x05, 0x05, 0x00, 0x03, 0x07, 0x01, 0x01
        /*0010*/ 	.byte	0x02, 0x03, 0x00, 0x00, 0x02, 0x06, 0x01, 0x00, 0x04, 0x0b, 0x08, 0x00, 0x09, 0x00, 0x00, 0x00
        /*0020*/ 	.byte	0x00, 0x00, 0x00, 0x00


//--------------------- .nv.info._Z18matrixAddKernal_v2PiS_S_ii --------------------------
	.section	.nv.info._Z18matrixAddKernal_v2PiS_S_ii,"",@"SHT_CUDA_INFO"
	.sectionflags	@""
	.align	4


	//----- nvinfo : EIATTR_CUDA_API_VERSION
	.align		4
        /*0000*/ 	.byte	0x04, 0x37
        /*0002*/ 	.short	(.L_19 - .L_18)
.L_18:
        /*0004*/ 	.word	0x00000082


	//----- nvinfo : EIATTR_KPARAM_INFO
	.align		4
.L_19:
        /*0008*/ 	.byte	0x04, 0x17
        /*000a*/ 	.short	(.L_21 - .L_20)
.L_20:
        /*000c*/ 	.word	0x00000000
        /*0010*/ 	.short	0x0004
        /*0012*/ 	.short	0x001c
        /*0014*/ 	.byte	0x00, 0xf0, 0x11, 0x00


	//----- nvinfo : EIATTR_KPARAM_INFO
	.align		4
.L_21:
        /*0018*/ 	.byte	0x04, 0x17
        /*001a*/ 	.short	(.L_23 - .L_22)
.L_22:
        /*001c*/ 	.word	0x00000000
        /*0020*/ 	.short	0x0003
        /*0022*/ 	.short	0x0018
        /*0024*/ 	.byte	0x00, 0xf0, 0x11, 0x00


	//----- nvinfo : EIATTR_KPARAM_INFO
	.align		4
.L_23:
        /*0028*/ 	.byte	0x04, 0x17
        /*002a*/ 	.short	(.L_25 - .L_24)
.L_24:
        /*002c*/ 	.word	0x00000000
        /*0030*/ 	.short	0x0002
        /*0032*/ 	.short	0x0010
        /*0034*/ 	.byte	0x00, 0xf5, 0x21, 0x00


	//----- nvinfo : EIATTR_KPARAM_INFO
	.align		4
.L_25:
        /*0038*/ 	.byte	0x04, 0x17
        /*003a*/ 	.short	(.L_27 - .L_26)
.L_26:
        /*003c*/ 	.word	0x00000000
        /*0040*/ 	.short	0x0001
        /*0042*/ 	.short	0x0008
        /*0044*/ 	.byte	0x00, 0xf5, 0x21, 0x00


	//----- nvinfo : EIATTR_KPARAM_INFO
	.align		4
.L_27:
        /*0048*/ 	.byte	0x04, 0x17
        /*004a*/ 	.short	(.L_29 - .L_28)
.L_28:
        /*004c*/ 	.word	0x00000000
        /*0050*/ 	.short	0x0000
        /*0052*/ 	.short	0x0000
        /*0054*/ 	.byte	0x00, 0xf5, 0x21, 0x00


	//----- nvinfo : EIATTR_SPARSE_MMA_MASK
	.align		4
.L_29:
        /*0058*/ 	.byte	0x03, 0x50
        /*005a*/ 	.short	0x0000


	//----- nvinfo : EIATTR_MAXREG_COUNT
	.align		4
        /*005c*/ 	.byte	0x03, 0x1b
        /*005e*/ 	.short	0x00ff


	//----- nvinfo : EIATTR_MERCURY_ISA_VERSION
	.align		4
        /*0060*/ 	.byte	0x03, 0x5f
        /*0062*/ 	.short	0x0101


	//----- nvinfo : EIATTR_VRC_CTA_INIT_COUNT
	.align		4
        /*0064*/ 	.byte	0x02, 0x4a
	.zero		1
	.zero		1


	//----- nvinfo : EIATTR_EXIT_INSTR_OFFSETS
	.align		4
        /*0068*/ 	.byte	0x04, 0x1c
        /*006a*/ 	.short	(.L_31 - .L_30)


	//   ....[0]....
.L_30:
        /*006c*/ 	.word	0x00000080


	//   ....[1]....
        /*0070*/ 	.word	0x00000890


	//   ....[2]....
        /*0074*/ 	.word	0x00000cb0


	//   ....[3]....
        /*0078*/ 	.word	0x00000f10


	//   ....[4]....
        /*007c*/ 	.word	0x00001020


	//----- nvinfo : EIATTR_CBANK_PARAM_SIZE
	.align		4
.L_31:
        /*0080*/ 	.byte	0x03, 0x19
        /*0082*/ 	.short	0x0020


	//----- nvinfo : EIATTR_PARAM_CBANK
	.align		4
        /*0084*/ 	.byte	0x04, 0x0a
        /*0086*/ 	.short	(.L_33 - .L_32)
	.align		4
.L_32:
        /*0088*/ 	.word	index@(.nv.constant0._Z18matrixAddKernal_v2PiS_S_ii)
        /*008c*/ 	.short	0x0380
        /*008e*/ 	.short	0x0020


	//----- nvinfo : EIATTR_SW_WAR
	.align		4
.L_33:
        /*0090*/ 	.byte	0x04, 0x36
        /*0092*/ 	.short	(.L_35 - .L_34)
.L_34:
        /*0094*/ 	.word	0x00000008
.L_35:


//--------------------- .nv.info._Z18matrixAddKernal_v1PiS_S_ii --------------------------
	.section	.nv.info._Z18matrixAddKernal_v1PiS_S_ii,"",@"SHT_CUDA_INFO"
	.sectionflags	@""
	.align	4


	//----- nvinfo : EIATTR_CUDA_API_VERSION
	.align		4
        /*0000*/ 	.byte	0x04, 0x37
        /*0002*/ 	.short	(.L_37 - .L_36)
.L_36:
        /*0004*/ 	.word	0x00000082


	//----- nvinfo : EIATTR_KPARAM_INFO
	.align		4
.L_37:
        /*0008*/ 	.byte	0x04, 0x17
        /*000a*/ 	.short	(.L_39 - .L_38)
.L_38:
        /*000c*/ 	.word	0x00000000
        /*0010*/ 	.short	0x0004
        /*0012*/ 	.short	0x001c
        /*0014*/ 	.byte	0x00, 0xf0, 0x11, 0x00


	//----- nvinfo : EIATTR_KPARAM_INFO
	.align		4
.L_39:
        /*0018*/ 	.byte	0x04, 0x17
        /*001a*/ 	.short	(.L_41 - .L_40)
.L_40:
        /*001c*/ 	.word	0x00000000
        /*0020*/ 	.short	0x0003
        /*0022*/ 	.short	0x0018
        /*0024*/ 	.byte	0x00, 0xf0, 0x11, 0x00


	//----- nvinfo : EIATTR_KPARAM_INFO
	.align		4
.L_41:
        /*0028*/ 	.byte	0x04, 0x17
        /*002a*/ 	.short	(.L_43 - .L_42)
.L_42:
        /*002c*/ 	.word	0x00000000
        /*0030*/ 	.short	0x0002
        /*0032*/ 	.short	0x0010
        /*0034*/ 	.byte	0x00, 0xf5, 0x21, 0x00


	//----- nvinfo : EIATTR_KPARAM_INFO
	.align		4
.L_43:
        /*0038*/ 	.byte	0x04, 0x17
        /*003a*/ 	.short	(.L_45 - .L_44)
.L_44:
        /*003c*/ 	.word	0x00000000
        /*0040*/ 	.short	0x0001
        /*0042*/ 	.short	0x0008
        /*0044*/ 	.byte	0x00, 0xf5, 0x21, 0x00


	//----- nvinfo : EIATTR_KPARAM_INFO
	.align		4
.L_45:
        /*0048*/ 	.byte	0x04, 0x17
        /*004a*/ 	.short	(.L_47 - .L_46)
.L_46:
        /*004c*/ 	.word	0x00000000
        /*0050*/ 	.short	0x0000
        /*0052*/ 	.short	0x0000
        /*0054*/ 	.byte	0x00, 0xf5, 0x21, 0x00


	//----- nvinfo : EIATTR_SPARSE_MMA_MASK
	.align		4
.L_47:
        /*0058*/ 	.byte	0x03, 0x50
        /*005a*/ 	.short	0x0000


	//----- nvinfo : EIATTR_MAXREG_COUNT
	.align		4
        /*005c*/ 	.byte	0x03, 0x1b
        /*005e*/ 	.short	0x00ff


	//----- nvinfo : EIATTR_MERCURY_ISA_VERSION
	.align		4
        /*0060*/ 	.byte	0x03, 0x5f
        /*0062*/ 	.short	0x0101


	//----- nvinfo : EIATTR_VRC_CTA_INIT_COUNT
	.align		4
        /*0064*/ 	.byte	0x02, 0x4a
	.zero		1
	.zero		1


	//----- nvinfo : EIATTR_EXIT_INSTR_OFFSETS
	.align		4
        /*0068*/ 	.byte	0x04, 0x1c
        /*006a*/ 	.short	(.L_49 - .L_48)


	//   ....[0]....
.L_48:
        /*006c*/ 	.word	0x00000080


	//   ....[1]....
        /*0070*/ 	.word	0x00000680


	//   ....[2]....
        /*0074*/ 	.word	0x00000950


	//   ....[3]....
        /*0078*/ 	.word	0x00000b20


	//   ....[4]....
        /*007c*/ 	.word	0x00000c30


	//----- nvinfo : EIATTR_CBANK_PARAM_SIZE
	.align		4
.L_49:
        /*0080*/ 	.byte	0x03, 0x19
        /*0082*/ 	.short	0x0020


	//----- nvinfo : EIATTR_PARAM_CBANK
	.align		4
        /*0084*/ 	.byte	0x04, 0x0a
        /*0086*/ 	.short	(.L_51 - .L_50)
	.align		4
.L_50:
        /*0088*/ 	.word	index@(.nv.constant0._Z18matrixAddKernal_v1PiS_S_ii)
        /*008c*/ 	.short	0x0380
        /*008e*/ 	.short	0x0020


	//----- nvinfo : EIATTR_SW_WAR
	.align		4
.L_51:
        /*0090*/ 	.byte	0x04, 0x36
        /*0092*/ 	.short	(.L_53 - .L_52)
.L_52:
        /*0094*/ 	.word	0x00000008
.L_53:


//--------------------- .nv.info._Z15matrixAddKernalPiS_S_ii --------------------------
	.section	.nv.info._Z15matrixAddKernalPiS_S_ii,"",@"SHT_CUDA_INFO"
	.sectionflags	@""
	.align	4


	//----- nvinfo : EIATTR_CUDA_API_VERSION
	.align		4
        /*0000*/ 	.byte	0x04, 0x37
        /*0002*/ 	.short	(.L_55 - .L_54)
.L_54:
        /*0004*/ 	.word	0x00000082


	//----- nvinfo : EIATTR_KPARAM_INFO
	.align		4
.L_55:
        /*0008*/ 	.byte	0x04, 0x17
        /*000a*/ 	.short	(.L_57 - .L_56)
.L_56:
        /*000c*/ 	.word	0x00000000
        /*0010*/ 	.short	0x0004
        /*0012*/ 	.short	0x001c
        /*0014*/ 	.byte	0x00, 0xf0, 0x11, 0x00


	//----- nvinfo : EIATTR_KPARAM_INFO
	.align		4
.L_57:
        /*0018*/ 	.byte	0x04, 0x17
        /*001a*/ 	.short	(.L_59 - .L_58)
.L_58:
        /*001c*/ 	.word	0x00000000
        /*0020*/ 	.short	0x0003
        /*0022*/ 	.short	0x0018
        /*0024*/ 	.byte	0x00, 0xf0, 0x11, 0x00


	//----- nvinfo : EIATTR_KPARAM_INFO
	.align		4
.L_59:
        /*0028*/ 	.byte	0x04, 0x17
        /*002a*/ 	.short	(.L_61 - .L_60)
.L_60:
        /*002c*/ 	.word	0x00000000
        /*0030*/ 	.short	0x0002
        /*0032*/ 	.short	0x0010
        /*0034*/ 	.byte	0x00, 0xf5, 0x21, 0x00


	//----- nvinfo : EIATTR_KPARAM_INFO
	.align		4
.L_61:
        /*0038*/ 	.byte	0x04, 0x17
        /*003a*/ 	.short	(.L_63 - .L_62)
.L_62:
        /*003c*/ 	.word	0x00000000
        /*0040*/ 	.short	0x0001
        /*0042*/ 	.short	0x0008
        /*0044*/ 	.byte	0x00, 0xf5, 0x21, 0x00


	//----- nvinfo : EIATTR_KPARAM_INFO
	.align		4
.L_63:
        /*0048*/ 	.byte	0x04, 0x17
        /*004a*/ 	.short	(.L_65 - .L_64)
.L_64:
        /*004c*/ 	.word	0x00000000
        /*0050*/ 	.short	0x0000
        /*0052*/ 	.short	0x0000
        /*0054*/ 	.byte	0x00, 0xf5, 0x21, 0x00


	//----- nvinfo : EIATTR_SPARSE_MMA_MASK
	.align		4
.L_65:
        /*0058*/ 	.byte	0x03, 0x50
        /*005a*/ 	.short	0x0000


	//----- nvinfo : EIATTR_MAXREG_COUNT
	.align		4
        /*005c*/ 	.byte	0x03, 0x1b
        /*005e*/ 	.short	0x00ff


	//----- nvinfo : EIATTR_MERCURY_ISA_VERSION
	.align		4
        /*0060*/ 	.byte	0x03, 0x5f
        /*0062*/ 	.short	0x0101


	//----- nvinfo : EIATTR_VRC_CTA_INIT_COUNT
	.align		4
        /*0064*/ 	.byte	0x02, 0x4a
	.zero		1
	.zero		1


	//----- nvinfo : EIATTR_EXIT_INSTR_OFFSETS
	.align		4
        /*0068*/ 	.byte	0x04, 0x1c
        /*006a*/ 	.short	(.L_67 - .L_66)


	//   ....[0]....
.L_66:
        /*006c*/ 	.word	0x00000080


	//   ....[1]....
        /*0070*/ 	.word	0x00000140


	//----- nvinfo : EIATTR_CBANK_PARAM_SIZE
	.align		4
.L_67:
        /*0074*/ 	.byte	0x03, 0x19
        /*0076*/ 	.short	0x0020


	//----- nvinfo : EIATTR_PARAM_CBANK
	.align		4
        /*0078*/ 	.byte	0x04, 0x0a
        /*007a*/ 	.short	(.L_69 - .L_68)
	.align		4
.L_68:
        /*007c*/ 	.word	index@(.nv.constant0._Z15matrixAddKernalPiS_S_ii)
        /*0080*/ 	.short	0x0380
        /*0082*/ 	.short	0x0020


	//----- nvinfo : EIATTR_SW_WAR
	.align		4
.L_69:
        /*0084*/ 	.byte	0x04, 0x36
        /*0086*/ 	.short	(.L_71 - .L_70)
.L_70:
        /*0088*/ 	.word	0x00000008
.L_71:


//--------------------- .nv.callgraph             --------------------------
	.section	.nv.callgraph,"",@"SHT_CUDA_CALLGRAPH"
	.align	4
	.sectionentsize	8
	.align		4
        /*0000*/ 	.word	0x00000000
	.align		4
        /*0004*/ 	.word	0xffffffff
	.align		4
        /*0008*/ 	.word	0x00000000
	.align		4
        /*000c*/ 	.word	0xfffffffe
	.align		4
        /*0010*/ 	.word	0x00000000
	.align		4
        /*0014*/ 	.word	0xfffffffd
	.align		4
        /*0018*/ 	.word	0x00000000
	.align		4
        /*001c*/ 	.word	0xfffffffc


//--------------------- .text._Z18matrixAddKernal_v2PiS_S_ii --------------------------
	.section	.text._Z18matrixAddKernal_v2PiS_S_ii,"ax",@progbits
	.align	128
        .global         _Z18matrixAddKernal_v2PiS_S_ii
        .type           _Z18matrixAddKernal_v2PiS_S_ii,@function
        .size           _Z18matrixAddKernal_v2PiS_S_ii,(.L_x_13 - _Z18matrixAddKernal_v2PiS_S_ii)
        .other          _Z18matrixAddKernal_v2PiS_S_ii,@"STO_CUDA_ENTRY STV_DEFAULT"
_Z18matrixAddKernal_v2PiS_S_ii:
.text._Z18matrixAddKernal_v2PiS_S_ii:
[----:B------:R-:W-:Y:S01]  /*0000*/  LDC R1, c[0x0][0x37c] ;  /* 0x0000df00ff017b82 */ /* 0x000fe20000000800 */
[----:B------:R-:W0:Y:S07]  /*0010*/  S2R R0, SR_CTAID.X ;  /* 0x0000000000007919 */ /* 0x000e2e0000002500 */
[----:B------:R-:W1:Y:S01]  /*0020*/  LDC.64 R2, c[0x0][0x398] ;  /* 0x0000e600ff027b82 */ /* 0x000e620000000a00 */
[----:B------:R-:W0:Y:S01]  /*0030*/  LDCU UR4, c[0x0][0x360] ;  /* 0x00006c00ff0477ac */ /* 0x000e220008000800 */
[----:B------:R-:W0:Y:S01]  /*0040*/  S2R R5, SR_TID.X ;  /* 0x0000000000057919 */ /* 0x000e220000002100 */
[----:B-1----:R-:W-:Y:S01]  /*0050*/  ISETP.GE.AND P0, PT, R2, 0x1, PT ;  /* 0x000000010200780c */ /* 0x002fe20003f06270 */
[----:B0-----:R-:W-:-:S05]  /*0060*/  IMAD R0, R0, UR4, R5 ;  /* 0x0000000400007c24 */ /* 0x001fca000f8e0205 */
[----:B------:R-:W-:-:S13]  /*0070*/  ISETP.GE.OR P0, PT, R0, R3, !P0 ;  /* 0x000000030000720c */ /* 0x000fda0004706670 */
[----:B------:R-:W-:Y:S05]  /*0080*/  @P0 EXIT ;  /* 0x000000000000094d */ /* 0x000fea0003800000 */
[C---:B------:R-:W-:Y:S01]  /*0090*/  ISETP.GE.U32.AND P1, PT, R2.reuse, 0x10, PT ;  /* 0x000000100200780c */ /* 0x040fe20003f26070 */
[----:B------:R-:W0:Y:S01]  /*00a0*/  LDCU.64 UR4, c[0x0][0x358] ;  /* 0x00006b00ff0477ac */ /* 0x000e220008000a00 */
[----:B------:R-:W-:Y:S01]  /*00b0*/  LOP3.LUT R7, R2, 0xf, RZ, 0xc0, !PT ;  /* 0x0000000f02077812 */ /* 0x000fe200078ec0ff */
[----:B------:R-:W-:-:S03]  /*00c0*/  HFMA2 R4, -RZ, RZ, 0, 0 ;  /* 0x00000000ff047431 */ /* 0x000fc600000001ff */
[----:B------:R-:W-:-:S07]  /*00d0*/  ISETP.NE.AND P0, PT, R7, RZ, PT ;  /* 0x000000ff0700720c */ /* 0x000fce0003f05270 */
[----:B------:R-:W-:Y:S06]  /*00e0*/  @!P1 BRA `(.L_x_0) ;  /* 0x0000000400e89947 */ /* 0x000fec0003800000 */
[----:B------:R-:W-:Y:S02]  /*00f0*/  LOP3.LUT R4, R2, 0x7ffffff0, RZ, 0xc0, !PT ;  /* 0x7ffffff002047812 */ /* 0x000fe400078ec0ff */
[----:B------:R-:W-:Y:S02]  /*0100*/  MOV R6, R0 ;  /* 0x0000000000067202 */ /* 0x000fe40000000f00 */
[----:B------:R-:W-:-:S07]  /*0110*/  IADD3 R5, PT, PT, -R4, RZ, RZ ;  /* 0x000000ff04057210 */ /* 0x000fce0007ffe1ff */
.L_x_1:
[----:B---3--:R-:W1:Y:S08]  /*0120*/  LDC.64 R16, c[0x0][0x380] ;  /* 0x0000e000ff107b82 */ /* 0x008e700000000a00 */
[----:B------:R-:W2:Y:S08]  /*0130*/  LDC.64 R18, c[0x0][0x388] ;  /* 0x0000e200ff127b82 */ /* 0x000eb00000000a00 */
[----:B------:R-:W3:Y:S01]  /*0140*/  LDC.64 R8, c[0x0][0x390] ;  /* 0x0000e400ff087b82 */ /* 0x000ee20000000a00 */
[----:B-1----:R-:W-:-:S05]  /*0150*/  IMAD.WIDE R16, R6, 0x4, R16 ;  /* 0x0000000406107825 */ /* 0x002fca00078e0210 */
[----:B0-----:R-:W4:Y:S01]  /*0160*/  LDG.E R10, desc[UR4][R16.64] ;  /* 0x00000004100a7981 */ /* 0x001f22000c1e1900 */
[----:B--2---:R-:W-:-:S05]  /*0170*/  IMAD.WIDE R18, R6, 0x4, R18 ;  /* 0x0000000406127825 */ /* 0x004fca00078e0212 */
[----:B------:R-:W4:Y:S01]  /*0180*/  LDG.E R11, desc[UR4][R18.64] ;  /* 0x00000004120b7981 */ /* 0x000f22000c1e1900 */
[----:B------:R-:W-:-:S04]  /*0190*/  IMAD.WIDE R12, R3, 0x4, R16 ;  /* 0x00000004030c7825 */ /* 0x000fc800078e0210 */
[----:B---3--:R-:W-:Y:S01]  /*01a0*/  IMAD.WIDE R8, R6, 0x4, R8 ;  /* 0x0000000406087825 */ /* 0x008fe200078e0208 */
[----:B----4-:R-:W-:-:S03]  /*01b0*/  IADD3 R23, PT, PT, R10, R11, RZ ;  /* 0x0000000b0a177210 */ /* 0x010fc60007ffe0ff */
[C---:B------:R-:W-:Y:S02]  /*01c0*/  IMAD.WIDE R10, R3.reuse, 0x4, R18 ;  /* 0x00000004030a7825 */ /* 0x040fe400078e0212 */
[----:B------:R0:W-:Y:S04]  /*01d0*/  STG.E desc[UR4][R8.64], R23 ;  /* 0x0000001708007986 */ /* 0x0001e8000c101904 */
[----:B------:R-:W2:Y:S04]  /*01e0*/  LDG.E R20, desc[UR4][R12.64] ;  /* 0x000000040c147981 */ /* 0x000ea8000c1e1900 */
[----:B------:R-:W2:Y:S01]  /*01f0*/  LDG.E R21, desc[UR4][R10.64] ;  /* 0x000000040a157981 */ /* 0x000ea2000c1e1900 */
[----:B------:R-:W-:-:S04]  /*0200*/  IMAD.WIDE R14, R3, 0x4, R8 ;  /* 0x00000004030e7825 */ /* 0x000fc800078e0208 */
[----:B------:R-:W-:-:S04]  /*0210*/  IMAD.WIDE R18, R3, 0x4, R12 ;  /* 0x0000000403127825 */ /* 0x000fc800078e020c */
[----:B------:R-:W-:Y:S01]  /*0220*/  IMAD.WIDE R16, R3, 0x4, R10 ;  /* 0x0000000403107825 */ /* 0x000fe200078e020a */
[----:B--2---:R-:W-:-:S05]  /*0230*/  IADD3 R25, PT, PT, R20, R21, RZ ;  /* 0x0000001514197210 */ /* 0x004fca0007ffe0ff */
[----:B------:R1:W-:Y:S04]  /*0240*/  STG.E desc[UR4][R14.64], R25 ;  /* 0x000000190e007986 */ /* 0x0003e8000c101904 */
[----:B------:R-:W2:Y:S04]  /*0250*/  LDG.E R22, desc[UR4][R18.64] ;  /* 0x0000000412167981 */ /* 0x000ea8000c1e1900 */
[----:B------:R-:W2:Y:S01]  /*0260*/  LDG.E R27, desc[UR4][R16.64] ;  /* 0x00000004101b7981 */ /* 0x000ea2000c1e1900 */
[----:B------:R-:W-:-:S04]  /*0270*/  IMAD.WIDE R20, R3, 0x4, R14 ;  /* 0x0000000403147825 */ /* 0x000fc800078e020e */
[----:B------:R-:W-:-:S04]  /*0280*/  IMAD.WIDE R12, R3, 0x4, R18 ;  /* 0x00000004030c7825 */ /* 0x000fc800078e0212 */
[----:B0-----:R-:W-:Y:S01]  /*0290*/  IMAD.WIDE R8, R3, 0x4, R16 ;  /* 0x0000000403087825 */ /* 0x001fe200078e0210 */
[----:B--2---:R-:W-:-:S05]  /*02a0*/  IADD3 R27, PT, PT, R22, R27, RZ ;  /* 0x0000001b161b7210 */ /* 0x004fca0007ffe0ff */
[----:B------:R0:W-:Y:S04]  /*02b0*/  STG.E desc[UR4][R20.64], R27 ;  /* 0x0000001b14007986 */ /* 0x0001e8000c101904 */
[----:B------:R-:W2:Y:S04]  /*02c0*/  LDG.E R22, desc[UR4][R12.64] ;  /* 0x000000040c167981 */ /* 0x000ea8000c1e1900 */
[----:B------:R-:W2:Y:S01]  /*02d0*/  LDG.E R23, desc[UR4][R8.64] ;  /* 0x0000000408177981 */ /* 0x000ea2000c1e1900 */
[----:B------:R-:W-:-:S04]  /*02e0*/  IMAD.WIDE R10, R3, 0x4, R20 ;  /* 0x00000004030a7825 */ /* 0x000fc800078e0214 */
[----:B------:R-:W-:-:S04]  /*02f0*/  IMAD.WIDE R18, R3, 0x4, R12 ;  /* 0x0000000403127825 */ /* 0x000fc800078e020c */
[----:B-1----:R-:W-:Y:S01]  /*0300*/  IMAD.WIDE R14, R3, 0x4, R8 ;  /* 0x00000004030e7825 */ /* 0x002fe200078e0208 */
[----:B--2---:R-:W-:-:S05]  /*0310*/  IADD3 R23, PT, PT, R22, R23, RZ ;  /* 0x0000001716177210 */ /* 0x004fca0007ffe0ff */
        /* <DEDUP_REMOVED lines=8> */
[----:B------:R-:W3:Y:S04]  /*03a0*/  LDG.E R22, desc[UR4][R12.64] ;  /* 0x000000040c167981 */ /* 0x000ee8000c1e1900 */
[----:B0-----:R-:W3:Y:S01]  /*03b0*/  LDG.E R27, desc[UR4][R8.64] ;  /* 0x00000004081b7981 */ /* 0x001ee2000c1e1900 */
[----:B------:R-:W-:-:S04]  /*03c0*/  IMAD.WIDE R20, R3, 0x4, R16 ;  /* 0x0000000403147825 */ /* 0x000fc800078e0210 */
[----:B------:R-:W-:-:S04]  /*03d0*/  IMAD.WIDE R18, R3, 0x4, R12 ;  /* 0x0000000403127825 */ /* 0x000fc800078e020c */
[----:B-1----:R-:W-:Y:S01]  /*03e0*/  IMAD.WIDE R10, R3, 0x4, R8 ;  /* 0x00000004030a7825 */ /* 0x002fe200078e0208 */
[----:B---3--:R-:W-:-:S05]  /*03f0*/  IADD3 R27, PT, PT, R22, R27, RZ ;  /* 0x0000001b161b7210 */ /* 0x008fca0007ffe0ff */
[----:B------:R0:W-:Y:S04]  /*0400*/  STG.E desc[UR4][R20.64], R27 ;  /* 0x0000001b14007986 */ /* 0x0001e8000c101904 */
[----:B------:R-:W3:Y:S04]  /*0410*/  LDG.E R22, desc[UR4][R18.64] ;  /* 0x0000000412167981 */ /* 0x000ee8000c1e1900 */
[----:B------:R-:W3:Y:S01]  /*0420*/  LDG.E R23, desc[UR4][R10.64] ;  /* 0x000000040a177981 */ /* 0x000ee2000c1e1900 */
[----:B------:R-:W-:-:S04]  /*0430*/  IMAD.WIDE R14, R3, 0x4, R20 ;  /* 0x00000004030e7825 */ /* 0x000fc800078e0214 */
[----:B------:R-:W-:-:S04]  /*0440*/  IMAD.WIDE R12, R3, 0x4, R18 ;  /* 0x00000004030c7825 */ /* 0x000fc800078e0212 */
[----:B------:R-:W-:Y:S01]  /*0450*/  IMAD.WIDE R8, R3, 0x4, R10 ;  /* 0x0000000403087825 */ /* 0x000fe200078e020a */
[----:B---3--:R-:W-:-:S05]  /*0460*/  IADD3 R23, PT, PT, R22, R23, RZ ;  /* 0x0000001716177210 */ /* 0x008fca0007ffe0ff */
[----:B------:R1:W-:Y:S04]  /*0470*/  STG.E desc[UR4][R14.64], R23 ;  /* 0x000000170e007986 */ /* 0x0003e8000c101904 */
[----:B------:R-:W3:Y:S04]  /*0480*/  LDG.E R22, desc[UR4][R12.64] ;  /* 0x000000040c167981 */ /* 0x000ee8000c1e1900 */
[----:B--2---:R-:W3:Y:S01]  /*0490*/  LDG.E R25, desc[UR4][R8.64] ;  /* 0x0000000408197981 */ /* 0x004ee2000c1e1900 */
[----:B------:R-:W-:-:S04]  /*04a0*/  IMAD.WIDE R16, R3, 0x4, R14 ;  /* 0x0000000403107825 */ /* 0x000fc800078e020e */
[----:B------:R-:W-:-:S04]  /*04b0*/  IMAD.WIDE R18, R3, 0x4, R12 ;  /* 0x0000000403127825 */ /* 0x000fc800078e020c */
[----:B------:R-:W-:Y:S01]  /*04c0*/  IMAD.WIDE R10, R3, 0x4, R8 ;  /* 0x00000004030a7825 */ /* 0x000fe200078e0208 */
[----:B---3--:R-:W-:-:S05]  /*04d0*/  IADD3 R25, PT, PT, R22, R25, RZ ;  /* 0x0000001916197210 */ /* 0x008fca0007ffe0ff */
[----:B------:R2:W-:Y:S04]  /*04e0*/  STG.E desc[UR4][R16.64], R25 ;  /* 0x0000001910007986 */ /* 0x0005e8000c101904 */
[----:B------:R-:W3:Y:S04]  /*04f0*/  LDG.E R22, desc[UR4][R18.64] ;  /* 0x0000000412167981 */ /* 0x000ee8000c1e1900 */
[----:B0-----:R-:W3:Y:S01]  /*0500*/  LDG.E R27, desc[UR4][R10.64] ;  /* 0x000000040a1b7981 */ /* 0x001ee2000c1e1900 */
[----:B------:R-:W-:-:S04]  /*0510*/  IMAD.WIDE R20, R3, 0x4, R16 ;  /* 0x0000000403147825 */ /* 0x000fc800078e0210 */
[----:B------:R-:W-:-:S04]  /*0520*/  IMAD.WIDE R12, R3, 0x4, R18 ;  /* 0x00000004030c7825 */ /* 0x000fc800078e0212 */
[----:B------:R-:W-:Y:S01]  /*0530*/  IMAD.WIDE R8, R3, 0x4, R10 ;  /* 0x0000000403087825 */ /* 0x000fe200078e020a */
[----:B---3--:R-:W-:-:S05]  /*0540*/  IADD3 R27, PT, PT, R22, R27, RZ ;  /* 0x0000001b161b7210 */ /* 0x008fca0007ffe0ff */
[----:B------:R0:W-:Y:S04]  /*0550*/  STG.E desc[UR4][R20.64], R27 ;  /* 0x0000001b14007986 */ /* 0x0001e8000c101904 */
[----:B------:R-:W3:Y:S04]  /*0560*/  LDG.E R22, desc[UR4][R12.64] ;  /* 0x000000040c167981 */ /* 0x000ee8000c1e1900 */
[----:B-1----:R-:W3:Y:S01]  /*0570*/  LDG.E R23, desc[UR4][R8.64] ;  /* 0x0000000408177981 */ /* 0x002ee2000c1e1900 */
[----:B------:R-:W-:-:S04]  /*0580*/  IMAD.WIDE R14, R3, 0x4, R20 ;  /* 0x00000004030e7825 */ /* 0x000fc800078e0214 */
[----:B--2---:R-:W-:-:S04]  /*0590*/  IMAD.WIDE R16, R3, 0x4, R12 ;  /* 0x0000000403107825 */ /* 0x004fc800078e020c */
[----:B------:R-:W-:Y:S01]  /*05a0*/  IMAD.WIDE R10, R3, 0x4, R8 ;  /* 0x00000004030a7825 */ /* 0x000fe200078e0208 */
[----:B---3--:R-:W-:-:S05]  /*05b0*/  IADD3 R23, PT, PT, R22, R23, RZ ;  /* 0x0000001716177210 */ /* 0x008fca0007ffe0ff */
        /* <DEDUP_REMOVED lines=11> */
[----:B-1----:R-:W-:-:S04]  /*0670*/  IMAD.WIDE R14, R3, 0x4, R12 ;  /* 0x00000004030e7825 */ /* 0x002fc800078e020c */
[----:B------:R-:W-:Y:S01]  /*0680*/  IMAD.WIDE R10, R3, 0x4, R8 ;  /* 0x00000004030a7825 */ /* 0x000fe200078e0208 */
        /* <DEDUP_REMOVED lines=23> */
[----:B------:R-:W2:Y:S04]  /*0800*/  LDG.E R12, desc[UR4][R12.64] ;  /* 0x000000040c0c7981 */ /* 0x000ea8000c1e1900 */
[----:B------:R-:W2:Y:S01]  /*0810*/  LDG.E R9, desc[UR4][R8.64] ;  /* 0x0000000408097981 */ /* 0x000ea2000c1e1900 */
[----:B------:R-:W-:-:S04]  /*0820*/  IADD3 R5, PT, PT, R5, 0x10, RZ ;  /* 0x0000001005057810 */ /* 0x000fc80007ffe0ff */
[----:B------:R-:W-:Y:S01]  /*0830*/  ISETP.NE.AND P1, PT, R5, RZ, PT ;  /* 0x000000ff0500720c */ /* 0x000fe20003f25270 */
[C---:B-1----:R-:W-:Y:S01]  /*0840*/  IMAD.WIDE R16, R3.reuse, 0x4, R20 ;  /* 0x0000000403107825 */ /* 0x042fe200078e0214 */
[----:B------:R-:W-:Y:S02]  /*0850*/  LEA R6, R3, R6, 0x4 ;  /* 0x0000000603067211 */ /* 0x000fe400078e20ff */
[----:B--2---:R-:W-:-:S05]  /*0860*/  IADD3 R19, PT, PT, R12, R9, RZ ;  /* 0x000000090c137210 */ /* 0x004fca0007ffe0ff */
[----:B------:R3:W-:Y:S04]  /*0870*/  STG.E desc[UR4][R16.64], R19 ;  /* 0x0000001310007986 */ /* 0x0007e8000c101904 */
[----:B------:R-:W-:Y:S05]  /*0880*/  @P1 BRA `(.L_x_1) ;  /* 0xfffffff800241947 */ /* 0x000fea000383ffff */
.L_x_0:
[----:B0-----:R-:W-:Y:S05]  /*0890*/  @!P0 EXIT ;  /* 0x000000000000894d */ /* 0x001fea0003800000 */
[----:B------:R-:W-:Y:S02]  /*08a0*/  ISETP.GE.U32.AND P0, PT, R7, 0x8, PT ;  /* 0x000000080700780c */ /* 0x000fe40003f06070 */
[----:B------:R-:W-:-:S04]  /*08b0*/  LOP3.LUT R5, R2, 0x7, RZ, 0xc0, !PT ;  /* 0x0000000702057812 */ /* 0x000fc800078ec0ff */
[----:B------:R-:W-:-:S07]  /*08c0*/  ISETP.NE.AND P1, PT, R5, RZ, PT ;  /* 0x000000ff0500720c */ /* 0x000fce0003f25270 */
[----:B------:R-:W-:Y:S06]  /*08d0*/  @!P0 BRA `(.L_x_2) ;  /* 0x0000000000f48947 */ /* 0x000fec0003800000 */
[----:B------:R-:W0:Y:S01]  /*08e0*/  LDC.64 R6, c[0x0][0x380] ;  /* 0x0000e000ff067b82 */ /* 0x000e220000000a00 */
[----:B------:R-:W-:-:S07]  /*08f0*/  IMAD R13, R4, R3, R0 ;  /* 0x00000003040d7224 */ /* 0x000fce00078e0200 */
[----:B------:R-:W1:Y:S08]  /*0900*/  LDC.64 R8, c[0x0][0x388] ;  /* 0x0000e200ff087b82 */ /* 0x000e700000000a00 */
[----:B------:R-:W2:Y:S01]  /*0910*/  LDC.64 R10, c[0x0][0x390] ;  /* 0x0000e400ff0a7b82 */ /* 0x000ea20000000a00 */
[----:B0-----:R-:W-:-:S05]  /*0920*/  IMAD.WIDE R6, R13, 0x4, R6 ;  /* 0x000000040d067825 */ /* 0x001fca00078e0206 */
[----:B------:R-:W3:Y:S01]  /*0930*/  LDG.E R12, desc[UR4][R6.64] ;  /* 0x00000004060c7981 */ /* 0x000ee2000c1e1900 */
[----:B-1----:R-:W-:-:S05]  /*0940*/  IMAD.WIDE R8, R13, 0x4, R8 ;  /* 0x000000040d087825 */ /* 0x002fca00078e0208 */
[----:B------:R-:W3:Y:S01]  /*0950*/  LDG.E R15, desc[UR4][R8.64] ;  /* 0x00000004080f7981 */ /* 0x000ee2000c1e1900 */
[----:B--2---:R-:W-:Y:S01]  /*0960*/  IMAD.WIDE R10, R13, 0x4, R10 ;  /* 0x000000040d0a7825 */ /* 0x004fe200078e020a */
[----:B---3--:R-:W-:-:S03]  /*0970*/  IADD3 R21, PT, PT, R12, R15, RZ ;  /* 0x0000000f0c157210 */ /* 0x008fc60007ffe0ff */
[----:B------:R-:W-:-:S04]  /*0980*/  IMAD.WIDE R12, R3, 0x4, R6 ;  /* 0x00000004030c7825 */ /* 0x000fc800078e0206 */
[C---:B------:R-:W-:Y:S01]  /*0990*/  IMAD.WIDE R14, R3.reuse, 0x4, R8 ;  /* 0x00000004030e7825 */ /* 0x040fe200078e0208 */
        /* <DEDUP_REMOVED lines=11> */
[----:B0-----:R-:W-:-:S04]  /*0a50*/  IMAD.WIDE R10, R3, 0x4, R6 ;  /* 0x00000004030a7825 */ /* 0x001fc800078e0206 */
[----:B------:R-:W-:Y:S01]  /*0a60*/  IMAD.WIDE R12, R3, 0x4, R8 ;  /* 0x00000004030c7825 */ /* 0x000fe200078e0208 */
        /* <DEDUP_REMOVED lines=10> */
[----:B-1----:R-:W3:Y:S01]  /*0b10*/  LDG.E R23, desc[UR4][R8.64] ;  /* 0x0000000408177981 */ /* 0x002ee2000c1e1900 */
        /* <DEDUP_REMOVED lines=19> */
[----:B------:R-:W0:Y:S04]  /*0c50*/  LDG.E R10, desc[UR4][R10.64] ;  /* 0x000000040a0a7981 */ /* 0x000e28000c1e1900 */
[----:B------:R-:W0:Y:S01]  /*0c60*/  LDG.E R13, desc[UR4][R12.64] ;  /* 0x000000040c0d7981 */ /* 0x000e22000c1e1900 */
[----:B-1----:R-:W-:Y:S01]  /*0c70*/  IMAD.WIDE R16, R3, 0x4, R14 ;  /* 0x0000000403107825 */ /* 0x002fe200078e020e */
[----:B------:R-:W-:-:S02]  /*0c80*/  IADD3 R4, PT, PT, R4, 0x8, RZ ;  /* 0x0000000804047810 */ /* 0x000fc40007ffe0ff */
[----:B0-----:R-:W-:-:S05]  /*0c90*/  IADD3 R19, PT, PT, R10, R13, RZ ;  /* 0x0000000d0a137210 */ /* 0x001fca0007ffe0ff */
[----:B------:R2:W-:Y:S02]  /*0ca0*/  STG.E desc[UR4][R16.64], R19 ;  /* 0x0000001310007986 */ /* 0x0005e4000c101904 */
.L_x_2:
[----:B------:R-:W-:Y:S05]  /*0cb0*/  @!P1 EXIT ;  /* 0x000000000000994d */ /* 0x000fea0003800000 */
[----:B------:R-:W-:Y:S02]  /*0cc0*/  ISETP.GE.U32.AND P0, PT, R5, 0x4, PT ;  /* 0x000000040500780c */ /* 0x000fe40003f06070 */
[----:B------:R-:W-:-:S04]  /*0cd0*/  LOP3.LUT R2, R2, 0x3, RZ, 0xc0, !PT ;  /* 0x0000000302027812 */ /* 0x000fc800078ec0ff */
[----:B------:R-:W-:-:S07]  /*0ce0*/  ISETP.NE.AND P1, PT, R2, RZ, PT ;  /* 0x000000ff0200720c */ /* 0x000fce0003f25270 */
[----:B------:R-:W-:Y:S06]  /*0cf0*/  @!P0 BRA `(.L_x_3) ;  /* 0x0000000000848947 */ /* 0x000fec0003800000 */
[----:B------:R-:W0:Y:S01]  /*0d00*/  LDC.64 R6, c[0x0][0x380] ;  /* 0x0000e000ff067b82 */ /* 0x000e220000000a00 */
[----:B------:R-:W-:-:S07]  /*0d10*/  IMAD R13, R4, R3, R0 ;  /* 0x00000003040d7224 */ /* 0x000fce00078e0200 */
[----:B------:R-:W1:Y:S08]  /*0d20*/  LDC.64 R8, c[0x0][0x388] ;  /* 0x0000e200ff087b82 */ /* 0x000e700000000a00 */
[----:B------:R-:W4:Y:S01]  /*0d30*/  LDC.64 R10, c[0x0][0x390] ;  /* 0x0000e400ff0a7b82 */ /* 0x000f220000000a00 */
[----:B0-----:R-:W-:-:S05]  /*0d40*/  IMAD.WIDE R6, R13, 0x4, R6 ;  /* 0x000000040d067825 */ /* 0x001fca00078e0206 */
[----:B------:R-:W5:Y:S01]  /*0d50*/  LDG.E R5, desc[UR4][R6.64] ;  /* 0x0000000406057981 */ /* 0x000f62000c1e1900 */
[----:B-1----:R-:W-:-:S05]  /*0d60*/  IMAD.WIDE R8, R13, 0x4, R8 ;  /* 0x000000040d087825 */ /* 0x002fca00078e0208 */
[----:B------:R-:W5:Y:S01]  /*0d70*/  LDG.E R12, desc[UR4][R8.64] ;  /* 0x00000004080c7981 */ /* 0x000f62000c1e1900 */
[----:B--2---:R-:W-:-:S04]  /*0d80*/  IMAD.WIDE R14, R3, 0x4, R8 ;  /* 0x00000004030e7825 */ /* 0x004fc800078e0208 */
[----:B----4-:R-:W-:Y:S01]  /*0d90*/  IMAD.WIDE R10, R13, 0x4, R10 ;  /* 0x000000040d0a7825 */ /* 0x010fe200078e020a */
[----:B-----5:R-:W-:-:S03]  /*0da0*/  IADD3 R5, PT, PT, R5, R12, RZ ;  /* 0x0000000c05057210 */ /* 0x020fc60007ffe0ff */
[C---:B------:R-:W-:Y:S02]  /*0db0*/  IMAD.WIDE R12, R3.reuse, 0x4, R6 ;  /* 0x00000004030c7825 */ /* 0x040fe400078e0206 */
[----:B------:R0:W-:Y:S04]  /*0dc0*/  STG.E desc[UR4][R10.64], R5 ;  /* 0x000000050a007986 */ /* 0x0001e8000c101904 */
[----:B------:R-:W2:Y:S04]  /*0dd0*/  LDG.E R18, desc[UR4][R12.64] ;  /* 0x000000040c127981 */ /* 0x000ea8000c1e1900 */
[----:B---3--:R-:W2:Y:S01]  /*0de0*/  LDG.E R19, desc[UR4][R14.64] ;  /* 0x000000040e137981 */ /* 0x008ea2000c1e1900 */
        /* <DEDUP_REMOVED lines=14> */
[----:B------:R-:W-:Y:S01]  /*0ed0*/  IMAD.WIDE R14, R3, 0x4, R18 ;  /* 0x00000004030e7825 */ /* 0x000fe200078e0212 */
[----:B------:R-:W-:-:S02]  /*0ee0*/  IADD3 R4, PT, PT, R4, 0x4, RZ ;  /* 0x0000000404047810 */ /* 0x000fc40007ffe0ff */
[----:B--2---:R-:W-:-:S05]  /*0ef0*/  IADD3 R5, PT, PT, R10, R13, RZ ;  /* 0x0000000d0a057210 */ /* 0x004fca0007ffe0ff */
[----:B------:R1:W-:Y:S02]  /*0f00*/  STG.E desc[UR4][R14.64], R5 ;  /* 0x000000050e007986 */ /* 0x0003e4000c101904 */
.L_x_3:
[----:B------:R-:W-:Y:S05]  /*0f10*/  @!P1 EXIT ;  /* 0x000000000000994d */ /* 0x000fea0003800000 */
[----:B------:R-:W0:Y:S01]  /*0f20*/  LDC.64 R6, c[0x0][0x390] ;  /* 0x0000e400ff067b82 */ /* 0x000e220000000a00 */
[----:B-123--:R-:W-:Y:S01]  /*0f30*/  IMAD R17, R4, R3, R0 ;  /* 0x0000000304117224 */ /* 0x00efe200078e0200 */
[----:B------:R-:W-:-:S06]  /*0f40*/  IADD3 R2, PT, PT, -R2, RZ, RZ ;  /* 0x000000ff02027210 */ /* 0x000fcc0007ffe1ff */
[----:B------:R-:W1:Y:S08]  /*0f50*/  LDC.64 R8, c[0x0][0x380] ;  /* 0x0000e000ff087b82 */ /* 0x000e700000000a00 */
[----:B------:R-:W2:Y:S02]  /*0f60*/  LDC.64 R10, c[0x0][0x388] ;  /* 0x0000e200ff0a7b82 */ /* 0x000ea40000000a00 */
.L_x_4:
[----:B-1----:R-:W-:-:S04]  /*0f70*/  IMAD.WIDE R4, R17, 0x4, R8 ;  /* 0x0000000411047825 */ /* 0x002fc800078e0208 */
[C---:B--2---:R-:W-:Y:S02]  /*0f80*/  IMAD.WIDE R12, R17.reuse, 0x4, R10 ;  /* 0x00000004110c7825 */ /* 0x044fe400078e020a */
[----:B------:R-:W2:Y:S04]  /*0f90*/  LDG.E R4, desc[UR4][R4.64] ;  /* 0x0000000404047981 */ /* 0x000ea8000c1e1900 */
[----:B------:R-:W2:Y:S01]  /*0fa0*/  LDG.E R13, desc[UR4][R12.64] ;  /* 0x000000040c0d7981 */ /* 0x000ea2000c1e1900 */
[----:B------:R-:W-:Y:S01]  /*0fb0*/  IADD3 R2, PT, PT, R2, 0x1, RZ ;  /* 0x0000000102027810 */ /* 0x000fe20007ffe0ff */
[C---:B0--3--:R-:W-:Y:S01]  /*0fc0*/  IMAD.WIDE R14, R17.reuse, 0x4, R6 ;  /* 0x00000004110e7825 */ /* 0x049fe200078e0206 */
[----:B------:R-:W-:Y:S02]  /*0fd0*/  IADD3 R17, PT, PT, R17, R3, RZ ;  /* 0x0000000311117210 */ /* 0x000fe40007ffe0ff */
[----:B------:R-:W-:-:S02]  /*0fe0*/  ISETP.NE.AND P0, PT, R2, RZ, PT ;  /* 0x000000ff0200720c */ /* 0x000fc40003f05270 */
[----:B--2---:R-:W-:-:S05]  /*0ff0*/  IADD3 R19, PT, PT, R4, R13, RZ ;  /* 0x0000000d04137210 */ /* 0x004fca0007ffe0ff */
[----:B------:R3:W-:Y:S06]  /*1000*/  STG.E desc[UR4][R14.64], R19 ;  /* 0x000000130e007986 */ /* 0x0007ec000c101904 */
[----:B------:R-:W-:Y:S05]  /*1010*/  @P0 BRA `(.L_x_4) ;  /* 0xfffffffc00d40947 */ /* 0x000fea000383ffff */
[----:B------:R-:W-:Y:S05]  /*1020*/  EXIT ;  /* 0x000000000000794d */ /* 0x000fea0003800000 */
.L_x_5:
[----:B------:R-:W-:-:S00]  /*1030*/  BRA `(.L_x_5) ;  /* 0xfffffffc00fc7947 */ /* 0x000fc0000383ffff */
[----:B------:R-:W-:-:S00]  /*1040*/  NOP ;  /* 0x0000000000007918 */ /* 0x000fc00000000000 */
        /* <DEDUP_REMOVED lines=11> */
.L_x_13:


//--------------------- .text._Z18matrixAddKernal_v1PiS_S_ii --------------------------
	.section	.text._Z18matrixAddKernal_v1PiS_S_ii,"ax",@progbits
	.align	128
        .global         _Z18matrixAddKernal_v1PiS_S_ii
        .type           _Z18matrixAddKernal_v1PiS_S_ii,@function
        .size           _Z18matrixAddKernal_v1PiS_S_ii,(.L_x_14 - _Z18matrixAddKernal_v1PiS_S_ii)
        .other          _Z18matrixAddKernal_v1PiS_S_ii,@"STO_CUDA_ENTRY STV_DEFAULT"
_Z18matrixAddKernal_v1PiS_S_ii:
.text._Z18matrixAddKernal_v1PiS_S_ii:
        /* <DEDUP_REMOVED lines=12> */
[----:B------:R-:W-:Y:S02]  /*00c0*/  IMAD R0, R0, R5, RZ ;  /* 0x0000000500007224 */ /* 0x000fe400078e02ff */
[----:B------:R-:W-:Y:S01]  /*00d0*/  IMAD.MOV.U32 R3, RZ, RZ, RZ ;  /* 0x000000ffff037224 */ /* 0x000fe200078e00ff */
[----:B------:R-:W-:-:S07]  /*00e0*/  ISETP.NE.AND P0, PT, R14, RZ, PT ;  /* 0x000000ff0e00720c */ /* 0x000fce0003f05270 */
[----:B------:R-:W-:Y:S06]  /*00f0*/  @!P1 BRA `(.L_x_6) ;  /* 0x0000000400609947 */ /* 0x000fec0003800000 */
[----:B------:R-:W1:Y:S01]  /*0100*/  LDCU.128 UR4, c[0x0][0x380] ;  /* 0x00007000ff0477ac */ /* 0x000e620008000c00 */
[----:B------:R-:W-:Y:S01]  /*0110*/  LOP3.LUT R3, R5, 0x7ffffff0, RZ, 0xc0, !PT ;  /* 0x7ffffff005037812 */ /* 0x000fe200078ec0ff */
[----:B------:R-:W-:Y:S01]  /*0120*/  IMAD.MOV.U32 R2, RZ, RZ, R0 ;  /* 0x000000ffff027224 */ /* 0x000fe200078e0000 */
[----:B------:R-:W2:Y:S02]  /*0130*/  LDCU.64 UR10, c[0x0][0x390] ;  /* 0x00007200ff0a77ac */ /* 0x000ea40008000a00 */
[----:B------:R-:W-:Y:S01]  /*0140*/  IADD3 R4, PT, PT, -R3, RZ, RZ ;  /* 0x000000ff03047210 */ /* 0x000fe20007ffe1ff */
[----:B-1----:R-:W-:Y:S02]  /*0150*/  UIADD3 UR8, UP0, UPT, UR4, 0x20, URZ ;  /* 0x0000002004087890 */ /* 0x002fe4000ff1e0ff */
[----:B------:R-:W-:Y:S02]  /*0160*/  UIADD3 UR6, UP1, UPT, UR6, 0x20, URZ ;  /* 0x0000002006067890 */ /* 0x000fe4000ff3e0ff */
[----:B--2---:R-:W-:-:S02]  /*0170*/  UIADD3 UR4, UP2, UPT, UR10, 0x20, URZ ;  /* 0x000000200a047890 */ /* 0x004fc4000ff5e0ff */
[----:B------:R-:W-:Y:S02]  /*0180*/  UIADD3.X UR9, UPT, UPT, URZ, UR5, URZ, UP0, !UPT ;  /* 0x00000005ff097290 */ /* 0x000fe400087fe4ff */
[----:B------:R-:W-:Y:S02]  /*0190*/  UIADD3.X UR7, UPT, UPT, URZ, UR7, URZ, UP1, !UPT ;  /* 0x00000007ff077290 */ /* 0x000fe40008ffe4ff */
[----:B------:R-:W-:-:S12]  /*01a0*/  UIADD3.X UR5, UPT, UPT, URZ, UR11, URZ, UP2, !UPT ;  /* 0x0000000bff057290 */ /* 0x000fd800097fe4ff */
.L_x_7:
[----:B------:R-:W-:Y:S01]  /*01b0*/  MOV R7, UR9 ;  /* 0x0000000900077c02 */ /* 0x000fe20008000f00 */
[----:B------:R-:W-:Y:S01]  /*01c0*/  IMAD.U32 R6, RZ, RZ, UR8 ;  /* 0x00000008ff067e24 */ /* 0x000fe2000f8e00ff */
[----:B------:R-:W-:Y:S01]  /*01d0*/  MOV R9, UR7 ;  /* 0x0000000700097c02 */ /* 0x000fe20008000f00 */
[----:B------:R-:W-:Y:S02]  /*01e0*/  IMAD.U32 R8, RZ, RZ, UR6 ;  /* 0x00000006ff087e24 */ /* 0x000fe4000f8e00ff */
[----:B------:R-:W-:-:S04]  /*01f0*/  IMAD.WIDE R6, R2, 0x4, R6 ;  /* 0x0000000402067825 */ /* 0x000fc800078e0206 */
[----:B------:R-:W-:Y:S01]  /*0200*/  IMAD.WIDE R8, R2, 0x4, R8 ;  /* 0x0000000402087825 */ /* 0x000fe200078e0208 */
[----:B0-----:R-:W2:Y:S04]  /*0210*/  LDG.E R12, desc[UR12][R6.64+-0x20] ;  /* 0xffffe00c060c7981 */ /* 0x001ea8000c1e1900 */
[----:B----4-:R-:W2:Y:S01]  /*0220*/  LDG.E R13, desc[UR12][R8.64+-0x20] ;  /* 0xffffe00c080d7981 */ /* 0x010ea2000c1e1900 */
[----:B------:R-:W-:Y:S01]  /*0230*/  MOV R11, UR5 ;  /* 0x00000005000b7c02 */ /* 0x000fe20008000f00 */
[----:B------:R-:W-:-:S04]  /*0240*/  IMAD.U32 R10, RZ, RZ, UR4 ;  /* 0x00000004ff0a7e24 */ /* 0x000fc8000f8e00ff */
[----:B------:R-:W-:-:S04]  /*0250*/  IMAD.WIDE R10, R2, 0x4, R10 ;  /* 0x00000004020a7825 */ /* 0x000fc800078e020a */
[----:B--2---:R-:W-:-:S05]  /*0260*/  IMAD.IADD R13, R12, 0x1, R13 ;  /* 0x000000010c0d7824 */ /* 0x004fca00078e020d */
[----:B------:R0:W-:Y:S04]  /*0270*/  STG.E desc[UR12][R10.64+-0x20], R13 ;  /* 0xffffe00d0a007986 */ /* 0x0001e8000c10190c */
[----:B------:R-:W2:Y:S04]  /*0280*/  LDG.E R12, desc[UR12][R6.64+-0x1c] ;  /* 0xffffe40c060c7981 */ /* 0x000ea8000c1e1900 */
[----:B------:R-:W2:Y:S02]  /*0290*/  LDG.E R15, desc[UR12][R8.64+-0x1c] ;  /* 0xffffe40c080f7981 */ /* 0x000ea4000c1e1900 */
[----:B--2---:R-:W-:-:S05]  /*02a0*/  IADD3 R15, PT, PT, R12, R15, RZ ;  /* 0x0000000f0c0f7210 */ /* 0x004fca0007ffe0ff */
[----:B------:R1:W-:Y:S04]  /*02b0*/  STG.E desc[UR12][R10.64+-0x1c], R15 ;  /* 0xffffe40f0a007986 */ /* 0x0003e8000c10190c */
[----:B------:R-:W2:Y:S04]  /*02c0*/  LDG.E R12, desc[UR12][R6.64+-0x18] ;  /* 0xffffe80c060c7981 */ /* 0x000ea8000c1e1900 */
[----:B------:R-:W2:Y:S02]  /*02d0*/  LDG.E R17, desc[UR12][R8.64+-0x18] ;  /* 0xffffe80c08117981 */ /* 0x000ea4000c1e1900 */
[----:B--2---:R-:W-:-:S05]  /*02e0*/  IMAD.IADD R17, R12, 0x1, R17 ;  /* 0x000000010c117824 */ /* 0x004fca00078e0211 */
[----:B------:R2:W-:Y:S04]  /*02f0*/  STG.E desc[UR12][R10.64+-0x18], R17 ;  /* 0xffffe8110a007986 */ /* 0x0005e8000c10190c */
[----:B------:R-:W3:Y:S04]  /*0300*/  LDG.E R12, desc[UR12][R6.64+-0x14] ;  /* 0xffffec0c060c7981 */ /* 0x000ee8000c1e1900 */
[----:B------:R-:W3:Y:S02]  /*0310*/  LDG.E R19, desc[UR12][R8.64+-0x14] ;  /* 0xffffec0c08137981 */ /* 0x000ee4000c1e1900 */
[----:B---3--:R-:W-:-:S05]  /*0320*/  IADD3 R19, PT, PT, R12, R19, RZ ;  /* 0x000000130c137210 */ /* 0x008fca0007ffe0ff */
[----:B------:R3:W-:Y:S04]  /*0330*/  STG.E desc[UR12][R10.64+-0x14], R19 ;  /* 0xffffec130a007986 */ /* 0x0007e8000c10190c */
[----:B------:R-:W4:Y:S04]  /*0340*/  LDG.E R12, desc[UR12][R6.64+-0x10] ;  /* 0xfffff00c060c7981 */ /* 0x000f28000c1e1900 */
[----:B0-----:R-:W4:Y:S02]  /*0350*/  LDG.E R13, desc[UR12][R8.64+-0x10] ;  /* 0xfffff00c080d7981 */ /* 0x001f24000c1e1900 */
[----:B----4-:R-:W-:-:S05]  /*0360*/  IMAD.IADD R13, R12, 0x1, R13 ;  /* 0x000000010c0d7824 */ /* 0x010fca00078e020d */
[----:B------:R0:W-:Y:S04]  /*0370*/  STG.E desc[UR12][R10.64+-0x10], R13 ;  /* 0xfffff00d0a007986 */ /* 0x0001e8000c10190c */
[----:B------:R-:W4:Y:S04]  /*0380*/  LDG.E R12, desc[UR12][R6.64+-0xc] ;  /* 0xfffff40c060c7981 */ /* 0x000f28000c1e1900 */
[----:B-1----:R-:W4:Y:S02]  /*0390*/  LDG.E R15, desc[UR12][R8.64+-0xc] ;  /* 0xfffff40c080f7981 */ /* 0x002f24000c1e1900 */
[----:B----4-:R-:W-:-:S05]  /*03a0*/  IADD3 R15, PT, PT, R12, R15, RZ ;  /* 0x0000000f0c0f7210 */ /* 0x010fca0007ffe0ff */
[----:B------:R1:W-:Y:S04]  /*03b0*/  STG.E desc[UR12][R10.64+-0xc], R15 ;  /* 0xfffff40f0a007986 */ /* 0x0003e8000c10190c */
[----:B------:R-:W4:Y:S04]  /*03c0*/  LDG.E R12, desc[UR12][R6.64+-0x8] ;  /* 0xfffff80c060c7981 */ /* 0x000f28000c1e1900 */
[----:B--2---:R-:W4:Y:S02]  /*03d0*/  LDG.E R17, desc[UR12][R8.64+-0x8] ;  /* 0xfffff80c08117981 */ /* 0x004f24000c1e1900 */
[----:B----4-:R-:W-:-:S05]  /*03e0*/  IMAD.IADD R17, R12, 0x1, R17 ;  /* 0x000000010c117824 */ /* 0x010fca00078e0211 */
[----:B------:R2:W-:Y:S04]  /*03f0*/  STG.E desc[UR12][R10.64+-0x8], R17 ;  /* 0xfffff8110a007986 */ /* 0x0005e8000c10190c */
[----:B------:R-:W4:Y:S04]  /*0400*/  LDG.E R12, desc[UR12][R6.64+-0x4] ;  /* 0xfffffc0c060c7981 */ /* 0x000f28000c1e1900 */
[----:B---3--:R-:W4:Y:S02]  /*0410*/  LDG.E R19, desc[UR12][R8.64+-0x4] ;  /* 0xfffffc0c08137981 */ /* 0x008f24000c1e1900 */
[----:B----4-:R-:W-:-:S05]  /*0420*/  IADD3 R19, PT, PT, R12, R19, RZ ;  /* 0x000000130c137210 */ /* 0x010fca0007ffe0ff */
        /* <DEDUP_REMOVED lines=21> */
[----:B------:R-:W5:Y:S04]  /*0580*/  LDG.E R12, desc[UR12][R6.64+0x14] ;  /* 0x0000140c060c7981 */ /* 0x000f68000c1e1900 */
[----:B-1----:R-:W5:Y:S02]  /*0590*/  LDG.E R15, desc[UR12][R8.64+0x14] ;  /* 0x0000140c080f7981 */ /* 0x002f64000c1e1900 */
[----:B-----5:R-:W-:-:S05]  /*05a0*/  IADD3 R15, PT, PT, R12, R15, RZ ;  /* 0x0000000f0c0f7210 */ /* 0x020fca0007ffe0ff */
[----:B------:R4:W-:Y:S04]  /*05b0*/  STG.E desc[UR12][R10.64+0x14], R15 ;  /* 0x0000140f0a007986 */ /* 0x0009e8000c10190c */
[----:B------:R-:W5:Y:S04]  /*05c0*/  LDG.E R12, desc[UR12][R6.64+0x18] ;  /* 0x0000180c060c7981 */ /* 0x000f68000c1e1900 */
[----:B--2---:R-:W5:Y:S01]  /*05d0*/  LDG.E R17, desc[UR12][R8.64+0x18] ;  /* 0x0000180c08117981 */ /* 0x004f62000c1e1900 */
[----:B------:R-:W-:Y:S02]  /*05e0*/  VIADD R4, R4, 0x10 ;  /* 0x0000001004047836 */ /* 0x000fe40000000000 */
[----:B-----5:R-:W-:-:S05]  /*05f0*/  IMAD.IADD R17, R12, 0x1, R17 ;  /* 0x000000010c117824 */ /* 0x020fca00078e0211 */
[----:B------:R4:W-:Y:S04]  /*0600*/  STG.E desc[UR12][R10.64+0x18], R17 ;  /* 0x000018110a007986 */ /* 0x0009e8000c10190c */
[----:B------:R-:W2:Y:S04]  /*0610*/  LDG.E R12, desc[UR12][R6.64+0x1c] ;  /* 0x00001c0c060c7981 */ /* 0x000ea8000c1e1900 */
[----:B---3--:R-:W2:Y:S01]  /*0620*/  LDG.E R19, desc[UR12][R8.64+0x1c] ;  /* 0x00001c0c08137981 */ /* 0x008ea2000c1e1900 */
[----:B------:R-:W-:Y:S02]  /*0630*/  ISETP.NE.AND P1, PT, R4, RZ, PT ;  /* 0x000000ff0400720c */ /* 0x000fe40003f25270 */
[----:B------:R-:W-:-:S02]  /*0640*/  IADD3 R2, PT, PT, R2, 0x10, RZ ;  /* 0x0000001002027810 */ /* 0x000fc40007ffe0ff */
[----:B--2---:R-:W-:-:S05]  /*0650*/  IADD3 R19, PT, PT, R12, R19, RZ ;  /* 0x000000130c137210 */ /* 0x004fca0007ffe0ff */
[----:B------:R4:W-:Y:S04]  /*0660*/  STG.E desc[UR12][R10.64+0x1c], R19 ;  /* 0x00001c130a007986 */ /* 0x0009e8000c10190c */
[----:B------:R-:W-:Y:S05]  /*0670*/  @P1 BRA `(.L_x_7) ;  /* 0xfffffff800cc1947 */ /* 0x000fea000383ffff */
.L_x_6:
[----:B0-----:R-:W-:Y:S05]  /*0680*/  @!P0 EXIT ;  /* 0x000000000000894d */ /* 0x001fea0003800000 */
[----:B------:R-:W-:Y:S02]  /*0690*/  ISETP.GE.U32.AND P0, PT, R14, 0x8, PT ;  /* 0x000000080e00780c */ /* 0x000fe40003f06070 */
[----:B------:R-:W-:-:S04]  /*06a0*/  LOP3.LUT R4, R5, 0x7, RZ, 0xc0, !PT ;  /* 0x0000000705047812 */ /* 0x000fc800078ec0ff */
[----:B------:R-:W-:-:S07]  /*06b0*/  ISETP.NE.AND P1, PT, R4, RZ, PT ;  /* 0x000000ff0400720c */ /* 0x000fce0003f25270 */
[----:B------:R-:W-:Y:S06]  /*06c0*/  @!P0 BRA `(.L_x_8) ;  /* 0x0000000000a08947 */ /* 0x000fec0003800000 */
[----:B------:R-:W0:Y:S01]  /*06d0*/  LDC.64 R6, c[0x0][0x380] ;  /* 0x0000e000ff067b82 */ /* 0x000e220000000a00 */
[----:B----4-:R-:W-:-:S07]  /*06e0*/  IMAD.IADD R13, R0, 0x1, R3 ;  /* 0x00000001000d7824 */ /* 0x010fce00078e0203 */
[----:B------:R-:W1:Y:S08]  /*06f0*/  LDC.64 R8, c[0x0][0x388] ;  /* 0x0000e200ff087b82 */ /* 0x000e700000000a00 */
[----:B------:R-:W2:Y:S01]  /*0700*/  LDC.64 R10, c[0x0][0x390] ;  /* 0x0000e400ff0a7b82 */ /* 0x000ea20000000a00 */
[----:B0-----:R-:W-:-:S05]  /*0710*/  IMAD.WIDE R6, R13, 0x4, R6 ;  /* 0x000000040d067825 */ /* 0x001fca00078e0206 */
[----:B------:R-:W3:Y:S01]  /*0720*/  LDG.E R2, desc[UR12][R6.64] ;  /* 0x0000000c06027981 */ /* 0x000ee2000c1e1900 */
[----:B-1----:R-:W-:-:S05]  /*0730*/  IMAD.WIDE R8, R13, 0x4, R8 ;  /* 0x000000040d087825 */ /* 0x002fca00078e0208 */
[----:B------:R-:W3:Y:S01]  /*0740*/  LDG.E R15, desc[UR12][R8.64] ;  /* 0x0000000c080f7981 */ /* 0x000ee2000c1e1900 */
[----:B--2---:R-:W-:Y:S01]  /*0750*/  IMAD.WIDE R10, R13, 0x4, R10 ;  /* 0x000000040d0a7825 */ /* 0x004fe200078e020a */
[----:B---3--:R-:W-:-:S05]  /*0760*/  IADD3 R15, PT, PT, R2, R15, RZ ;  /* 0x0000000f020f7210 */ /* 0x008fca0007ffe0ff */
[----:B------:R0:W-:Y:S04]  /*0770*/  STG.E desc[UR12][R10.64], R15 ;  /* 0x0000000f0a007986 */ /* 0x0001e8000c10190c */
[----:B------:R-:W2:Y:S04]  /*0780*/  LDG.E R2, desc[UR12][R6.64+0x4] ;  /* 0x0000040c06027981 */ /* 0x000ea8000c1e1900 */
[----:B------:R-:W2:Y:S02]  /*0790*/  LDG.E R13, desc[UR12][R8.64+0x4] ;  /* 0x0000040c080d7981 */ /* 0x000ea4000c1e1900 */
[----:B--2---:R-:W-:-:S05]  /*07a0*/  IMAD.IADD R13, R2, 0x1, R13 ;  /* 0x00000001020d7824 */ /* 0x004fca00078e020d */
[----:B------:R1:W-:Y:S04]  /*07b0*/  STG.E desc[UR12][R10.64+0x4], R13 ;  /* 0x0000040d0a007986 */ /* 0x0003e8000c10190c */
[----:B------:R-:W2:Y:S04]  /*07c0*/  LDG.E R2, desc[UR12][R6.64+0x8] ;  /* 0x0000080c06027981 */ /* 0x000ea8000c1e1900 */
[----:B------:R-:W2:Y:S02]  /*07d0*/  LDG.E R17, desc[UR12][R8.64+0x8] ;  /* 0x0000080c08117981 */ /* 0x000ea4000c1e1900 */
[----:B--2---:R-:W-:-:S05]  /*07e0*/  IADD3 R17, PT, PT, R2, R17, RZ ;  /* 0x0000001102117210 */ /* 0x004fca0007ffe0ff */
[----:B------:R2:W-:Y:S04]  /*07f0*/  STG.E desc[UR12][R10.64+0x8], R17 ;  /* 0x000008110a007986 */ /* 0x0005e8000c10190c */
[----:B------:R-:W3:Y:S04]  /*0800*/  LDG.E R2, desc[UR12][R6.64+0xc] ;  /* 0x00000c0c06027981 */ /* 0x000ee8000c1e1900 */
[----:B------:R-:W3:Y:S02]  /*0810*/  LDG.E R19, desc[UR12][R8.64+0xc] ;  /* 0x00000c0c08137981 */ /* 0x000ee4000c1e1900 */
[----:B---3--:R-:W-:-:S05]  /*0820*/  IMAD.IADD R19, R2, 0x1, R19 ;  /* 0x0000000102137824 */ /* 0x008fca00078e0213 */
[----:B------:R3:W-:Y:S04]  /*0830*/  STG.E desc[UR12][R10.64+0xc], R19 ;  /* 0x00000c130a007986 */ /* 0x0007e8000c10190c */
[----:B------:R-:W4:Y:S04]  /*0840*/  LDG.E R2, desc[UR12][R6.64+0x10] ;  /* 0x0000100c06027981 */ /* 0x000f28000c1e1900 */
[----:B0-----:R-:W4:Y:S02]  /*0850*/  LDG.E R15, desc[UR12][R8.64+0x10] ;  /* 0x0000100c080f7981 */ /* 0x001f24000c1e1900 */
[----:B----4-:R-:W-:-:S05]  /*0860*/  IADD3 R15, PT, PT, R2, R15, RZ ;  /* 0x0000000f020f7210 */ /* 0x010fca0007ffe0ff */
[----:B------:R0:W-:Y:S04]  /*0870*/  STG.E desc[UR12][R10.64+0x10], R15 ;  /* 0x0000100f0a007986 */ /* 0x0001e8000c10190c */
[----:B------:R-:W4:Y:S04]  /*0880*/  LDG.E R2, desc[UR12][R6.64+0x14] ;  /* 0x0000140c06027981 */ /* 0x000f28000c1e1900 */
[----:B-1----:R-:W4:Y:S02]  /*0890*/  LDG.E R13, desc[UR12][R8.64+0x14] ;  /* 0x0000140c080d7981 */ /* 0x002f24000c1e1900 */
[----:B----4-:R-:W-:-:S05]  /*08a0*/  IMAD.IADD R13, R2, 0x1, R13 ;  /* 0x00000001020d7824 */ /* 0x010fca00078e020d */
[----:B------:R0:W-:Y:S04]  /*08b0*/  STG.E desc[UR12][R10.64+0x14], R13 ;  /* 0x0000140d0a007986 */ /* 0x0001e8000c10190c */
[----:B------:R-:W4:Y:S04]  /*08c0*/  LDG.E R2, desc[UR12][R6.64+0x18] ;  /* 0x0000180c06027981 */ /* 0x000f28000c1e1900 */
[----:B--2---:R-:W4:Y:S02]  /*08d0*/  LDG.E R17, desc[UR12][R8.64+0x18] ;  /* 0x0000180c08117981 */ /* 0x004f24000c1e1900 */
[----:B----4-:R-:W-:-:S05]  /*08e0*/  IADD3 R17, PT, PT, R2, R17, RZ ;  /* 0x0000001102117210 */ /* 0x010fca0007ffe0ff */
[----:B------:R0:W-:Y:S04]  /*08f0*/  STG.E desc[UR12][R10.64+0x18], R17 ;  /* 0x000018110a007986 */ /* 0x0001e8000c10190c */
[----:B------:R-:W2:Y:S04]  /*0900*/  LDG.E R2, desc[UR12][R6.64+0x1c] ;  /* 0x00001c0c06027981 */ /* 0x000ea8000c1e1900 */
[----:B---3--:R-:W2:Y:S01]  /*0910*/  LDG.E R19, desc[UR12][R8.64+0x1c] ;  /* 0x00001c0c08137981 */ /* 0x008ea2000c1e1900 */
[----:B------:R-:W-:Y:S01]  /*0920*/  IADD3 R3, PT, PT, R3, 0x8, RZ ;  /* 0x0000000803037810 */ /* 0x000fe20007ffe0ff */
[----:B--2---:R-:W-:-:S05]  /*0930*/  IMAD.IADD R19, R2, 0x1, R19 ;  /* 0x0000000102137824 */ /* 0x004fca00078e0213 */
[----:B------:R0:W-:Y:S02]  /*0940*/  STG.E desc[UR12][R10.64+0x1c], R19 ;  /* 0x00001c130a007986 */ /* 0x0001e4000c10190c */
.L_x_8:
[----:B------:R-:W-:Y:S05]  /*0950*/  @!P1 EXIT ;  /* 0x000000000000994d */ /* 0x000fea0003800000 */
[----:B------:R-:W-:Y:S02]  /*0960*/  ISETP.GE.U32.AND P0, PT, R4, 0x4, PT ;  /* 0x000000040400780c */ /* 0x000fe40003f06070 */
[----:B------:R-:W-:-:S04]  /*0970*/  LOP3.LUT R2, R5, 0x3, RZ, 0xc0, !PT ;  /* 0x0000000305027812 */ /* 0x000fc800078ec0ff */
[----:B------:R-:W-:-:S07]  /*0980*/  ISETP.NE.AND P1, PT, R2, RZ, PT ;  /* 0x000000ff0200720c */ /* 0x000fce0003f25270 */
[----:B------:R-:W-:Y:S06]  /*0990*/  @!P0 BRA `(.L_x_9) ;  /* 0x0000000000608947 */ /* 0x000fec0003800000 */
[----:B------:R-:W1:Y:S01]  /*09a0*/  LDC.64 R4, c[0x0][0x380] ;  /* 0x0000e000ff047b82 */ /* 0x000e620000000a00 */
[----:B0---4-:R-:W-:-:S07]  /*09b0*/  IMAD.IADD R13, R0, 0x1, R3 ;  /* 0x00000001000d7824 */ /* 0x011fce00078e0203 */
[----:B------:R-:W0:Y:S08]  /*09c0*/  LDC.64 R6, c[0x0][0x388] ;  /* 0x0000e200ff067b82 */ /* 0x000e300000000a00 */
[----:B------:R-:W2:Y:S01]  /*09d0*/  LDC.64 R8, c[0x0][0x390] ;  /* 0x0000e400ff087b82 */ /* 0x000ea20000000a00 */
[----:B-1----:R-:W-:-:S05]  /*09e0*/  IMAD.WIDE R4, R13, 0x4, R4 ;  /* 0x000000040d047825 */ /* 0x002fca00078e0204 */
[----:B------:R-:W3:Y:S01]  /*09f0*/  LDG.E R10, desc[UR12][R4.64] ;  /* 0x0000000c040a7981 */ /* 0x000ee2000c1e1900 */
[----:B0-----:R-:W-:-:S05]  /*0a00*/  IMAD.WIDE R6, R13, 0x4, R6 ;  /* 0x000000040d067825 */ /* 0x001fca00078e0206 */
        /* <DEDUP_REMOVED lines=12> */
[----:B------:R-:W2:Y:S04]  /*0ad0*/  LDG.E R10, desc[UR12][R4.64+0xc] ;  /* 0x00000c0c040a7981 */ /* 0x000ea8000c1e1900 */
[----:B------:R-:W2:Y:S01]  /*0ae0*/  LDG.E R17, desc[UR12][R6.64+0xc] ;  /* 0x00000c0c06117981 */ /* 0x000ea2000c1e1900 */
[----:B------:R-:W-:Y:S01]  /*0af0*/  IADD3 R3, PT, PT, R3, 0x4, RZ ;  /* 0x0000000403037810 */ /* 0x000fe20007ffe0ff */
[----:B--2---:R-:W-:-:S05]  /*0b00*/  IMAD.IADD R17, R10, 0x1, R17 ;  /* 0x000000010a117824 */ /* 0x004fca00078e0211 */
[----:B------:R1:W-:Y:S02]  /*0b10*/  STG.E desc[UR12][R8.64+0xc], R17 ;  /* 0x00000c1108007986 */ /* 0x0003e4000c10190c */
.L_x_9:
[----:B------:R-:W-:Y:S05]  /*0b20*/  @!P1 EXIT ;  /* 0x000000000000994d */ /* 0x000fea0003800000 */
[----:B-1----:R-:W1:Y:S01]  /*0b30*/  LDC.64 R8, c[0x0][0x390] ;  /* 0x0000e400ff087b82 */ /* 0x002e620000000a00 */
[----:B0---4-:R-:W-:Y:S01]  /*0b40*/  IMAD.IADD R15, R0, 0x1, R3 ;  /* 0x00000001000f7824 */ /* 0x011fe200078e0203 */
[----:B------:R-:W-:-:S06]  /*0b50*/  IADD3 R0, PT, PT, -R2, RZ, RZ ;  /* 0x000000ff02007210 */ /* 0x000fcc0007ffe1ff */
[----:B------:R-:W0:Y:S08]  /*0b60*/  LDC.64 R12, c[0x0][0x380] ;  /* 0x0000e000ff0c7b82 */ /* 0x000e300000000a00 */
[----:B------:R-:W2:Y:S02]  /*0b70*/  LDC.64 R10, c[0x0][0x388] ;  /* 0x0000e200ff0a7b82 */ /* 0x000ea40000000a00 */
.L_x_10:
[----:B--2---:R-:W-:-:S04]  /*0b80*/  IMAD.WIDE R4, R15, 0x4, R10 ;  /* 0x000000040f047825 */ /* 0x004fc800078e020a */
[C---:B0-----:R-:W-:Y:S02]  /*0b90*/  IMAD.WIDE R6, R15.reuse, 0x4, R12 ;  /* 0x000000040f067825 */ /* 0x041fe400078e020c */
[----:B------:R-:W2:Y:S04]  /*0ba0*/  LDG.E R5, desc[UR12][R4.64] ;  /* 0x0000000c04057981 */ /* 0x000ea8000c1e1900 */
[----:B------:R-:W2:Y:S01]  /*0bb0*/  LDG.E R6, desc[UR12][R6.64] ;  /* 0x0000000c06067981 */ /* 0x000ea2000c1e1900 */
[----:B------:R-:W-:Y:S01]  /*0bc0*/  IADD3 R0, PT, PT, R0, 0x1, RZ ;  /* 0x0000000100007810 */ /* 0x000fe20007ffe0ff */
[C---:B-1-3--:R-:W-:Y:S01]  /*0bd0*/  IMAD.WIDE R2, R15.reuse, 0x4, R8 ;  /* 0x000000040f027825 */ /* 0x04afe200078e0208 */
[----:B------:R-:W-:Y:S02]  /*0be0*/  IADD3 R15, PT, PT, R15, 0x1, RZ ;  /* 0x000000010f0f7810 */ /* 0x000fe40007ffe0ff */
[----:B------:R-:W-:Y:S01]  /*0bf0*/  ISETP.NE.AND P0, PT, R0, RZ, PT ;  /* 0x000000ff0000720c */ /* 0x000fe20003f05270 */
[----:B--2---:R-:W-:-:S05]  /*0c00*/  IMAD.IADD R17, R6, 0x1, R5 ;  /* 0x0000000106117824 */ /* 0x004fca00078e0205 */
[----:B------:R3:W-:Y:S07]  /*0c10*/  STG.E desc[UR12][R2.64], R17 ;  /* 0x0000001102007986 */ /* 0x0007ee000c10190c */
[----:B------:R-:W-:Y:S05]  /*0c20*/  @P0 BRA `(.L_x_10) ;  /* 0xfffffffc00d40947 */ /* 0x000fea000383ffff */
[----:B------:R-:W-:Y:S05]  /*0c30*/  EXIT ;  /* 0x000000000000794d */ /* 0x000fea0003800000 */
.L_x_11:
        /* <DEDUP_REMOVED lines=12> */
.L_x_14:


//--------------------- .text._Z15matrixAddKernalPiS_S_ii --------------------------
	.section	.text._Z15matrixAddKernalPiS_S_ii,"ax",@progbits
	.align	128
        .global         _Z15matrixAddKernalPiS_S_ii
        .type           _Z15matrixAddKernalPiS_S_ii,@function
        .size           _Z15matrixAddKernalPiS_S_ii,(.L_x_15 - _Z15matrixAddKernalPiS_S_ii)
        .other          _Z15matrixAddKernalPiS_S_ii,@"STO_CUDA_ENTRY STV_DEFAULT"
_Z15matrixAddKernalPiS_S_ii:
.text._Z15matrixAddKernalPiS_S_ii:
[----:B------:R-:W-:Y:S01]  /*0000*/  LDC R1, c[0x0][0x37c] ;  /* 0x0000df00ff017b82 */ /* 0x000fe20000000800 */
[----:B------:R-:W0:Y:S01]  /*0010*/  S2R R9, SR_CTAID.X ;  /* 0x0000000000097919 */ /* 0x000e220000002500 */
[----:B------:R-:W1:Y:S01]  /*0020*/  LDCU.64 UR4, c[0x0][0x398] ;  /* 0x00007300ff0477ac */ /* 0x000e620008000a00 */
[----:B------:R-:W0:Y:S01]  /*0030*/  S2R R0, SR_TID.X ;  /* 0x0000000000007919 */ /* 0x000e220000002100 */
[----:B------:R-:W0:Y:S01]  /*0040*/  LDCU UR6, c[0x0][0x360] ;  /* 0x00006c00ff0677ac */ /* 0x000e220008000800 */
[----:B-1----:R-:W-:Y:S01]  /*0050*/  UIMAD UR4, UR5, UR4, URZ ;  /* 0x00000004050472a4 */ /* 0x002fe2000f8e02ff */
[----:B0-----:R-:W-:-:S05]  /*0060*/  IMAD R9, R9, UR6, R0 ;  /* 0x0000000609097c24 */ /* 0x001fca000f8e0200 */
[----:B------:R-:W-:-:S13]  /*0070*/  ISETP.GE.AND P0, PT, R9, UR4, PT ;  /* 0x0000000409007c0c */ /* 0x000fda000bf06270 */
[----:B------:R-:W-:Y:S05]  /*0080*/  @P0 EXIT ;  /* 0x000000000000094d */ /* 0x000fea0003800000 */
[----:B------:R-:W0:Y:S01]  /*0090*/  LDC.64 R2, c[0x0][0x380] ;  /* 0x0000e000ff027b82 */ /* 0x000e220000000a00 */
[----:B------:R-:W1:Y:S07]  /*00a0*/  LDCU.64 UR4, c[0x0][0x358] ;  /* 0x00006b00ff0477ac */ /* 0x000e6e0008000a00 */
[----:B------:R-:W2:Y:S08]  /*00b0*/  LDC.64 R4, c[0x0][0x388] ;  /* 0x0000e200ff047b82 */ /* 0x000eb00000000a00 */
[----:B------:R-:W3:Y:S01]  /*00c0*/  LDC.64 R6, c[0x0][0x390] ;  /* 0x0000e400ff067b82 */ /* 0x000ee20000000a00 */
[----:B0-----:R-:W-:-:S06]  /*00d0*/  IMAD.WIDE R2, R9, 0x4, R2 ;  /* 0x0000000409027825 */ /* 0x001fcc00078e0202 */
[----:B-1----:R-:W4:Y:S01]  /*00e0*/  LDG.E R2, desc[UR4][R2.64] ;  /* 0x0000000402027981 */ /* 0x002f22000c1e1900 */
[----:B--2---:R-:W-:-:S06]  /*00f0*/  IMAD.WIDE R4, R9, 0x4, R4 ;  /* 0x0000000409047825 */ /* 0x004fcc00078e0204 */
[----:B------:R-:W4:Y:S01]  /*0100*/  LDG.E R5, desc[UR4][R4.64] ;  /* 0x0000000404057981 */ /* 0x000f22000c1e1900 */
[----:B---3--:R-:W-:Y:S01]  /*0110*/  IMAD.WIDE R6, R9, 0x4, R6 ;  /* 0x0000000409067825 */ /* 0x008fe200078e0206 */
[----:B----4-:R-:W-:-:S05]  /*0120*/  IADD3 R9, PT, PT, R2, R5, RZ ;  /* 0x0000000502097210 */ /* 0x010fca0007ffe0ff */
[----:B------:R-:W-:Y:S01]  /*0130*/  STG.E desc[UR4][R6.64], R9 ;  /* 0x0000000906007986 */ /* 0x000fe2000c101904 */
[----:B------:R-:W-:Y:S05]  /*0140*/  EXIT ;  /* 0x000000000000794d */ /* 0x000fea0003800000 */
.L_x_12:
        /* <DEDUP_REMOVED lines=11> */
.L_x_15:


//--------------------- .nv.shared.reserved.0     --------------------------
	.section	.nv.shared.reserved.0,"aw",@nobits
	.weak		__nv_reservedSMEM_offset_0_alias
	.size		__nv_reservedSMEM_offset_0_alias, 0, 64
	.other		__nv_reservedSMEM_offset_0_alias,@"STO_CUDA_RESERVED_SHARED STV_DEFAULT"
__nv_reservedSMEM_offset_0_alias:
	.zero		0
	.zero		64


//--------------------- .nv.constant0._Z18matrixAddKernal_v2PiS_S_ii --------------------------
	.section	.nv.constant0._Z18matrixAddKernal_v2PiS_S_ii,"a",@progbits
	.sectionflags	@""
	.align	4
.nv.constant0._Z18matrixAddKernal_v2PiS_S_ii:
	.zero		928


//--------------------- .nv.constant0._Z18matrixAddKernal_v1PiS_S_ii --------------------------
	.section	.nv.constant0._Z18matrixAddKernal_v1PiS_S_ii,"a",@progbits
	.sectionflags	@""
	.align	4
.nv.constant0._Z18matrixAddKernal_v1PiS_S_ii:
	.zero		928


//--------------------- .nv.constant0._Z15matrixAddKernalPiS_S_ii --------------------------
	.section	.nv.constant0._Z15matrixAddKernalPiS_S_ii,"a",@progbits
	.sectionflags	@""
	.align	4
.nv.constant0._Z15matrixAddKernalPiS_S_ii:
	.zero		928


//--------------------- SYMBOLS --------------------------

	.type		.nv.reservedSmem.offset0,@object
	.size		.nv.reservedSmem.offset0,0x4
